// auto-generated by cutlass_sweep.gemm — config: {"arch": "sm_90", "cluster_m": 2, "cluster_n": 1, "dtype": "int8", "stages": 5, "tile_k": 32, "tile_m": 128, "tile_n": 256}
#include "cutlass/cutlass.h"
#include "cutlass/gemm/collective/collective_builder.hpp"
#include "cutlass/gemm/device/gemm_universal_adapter.h"
#include "cutlass/gemm/kernel/gemm_universal.hpp"
#include "cutlass/epilogue/collective/collective_builder.hpp"

using ElemA = int8_t;
using ElemB = int8_t;
using ElemCD = int8_t;
using Acc  = int32_t;
using TileShape    = cute::Shape<cute::_128, cute::_256, cute::_32>;
using ClusterShape = cute::Shape<cute::_2, cute::_1, cute::_1>;

using CollectiveEpilogue = typename cutlass::epilogue::collective::CollectiveBuilder<
    cutlass::arch::Sm90, cutlass::arch::OpClassTensorOp,
    TileShape, ClusterShape,
    cutlass::epilogue::collective::EpilogueTileAuto,
    Acc, Acc,
    ElemCD, cutlass::layout::RowMajor, 128 / cutlass::sizeof_bits<ElemCD>::value,
    ElemCD, cutlass::layout::RowMajor, 128 / cutlass::sizeof_bits<ElemCD>::value,
    cutlass::epilogue::collective::EpilogueScheduleAuto
  >::CollectiveOp;

using CollectiveMainloop = typename cutlass::gemm::collective::CollectiveBuilder<
    cutlass::arch::Sm90, cutlass::arch::OpClassTensorOp,
    ElemA, cutlass::layout::RowMajor, 128 / cutlass::sizeof_bits<ElemA>::value,
    ElemB, cutlass::layout::ColumnMajor, 128 / cutlass::sizeof_bits<ElemB>::value,
    Acc,
    TileShape, ClusterShape,
    cutlass::gemm::collective::StageCount<5>,
    cutlass::gemm::collective::KernelScheduleAuto
  >::CollectiveOp;

using GemmKernel = cutlass::gemm::kernel::GemmUniversal<
    cute::Shape<int,int,int,int>,
    CollectiveMainloop,
    CollectiveEpilogue
>;
using Gemm = cutlass::gemm::device::GemmUniversalAdapter<GemmKernel>;

// Force the device kernel symbol into the cubin without needing a host main.
auto* _anchor = &cutlass::device_kernel<GemmKernel>;


// ===== COMPILED SASS (sm_90a) =====

	.target	sm_90a

	.elftype	@"ET_EXEC"


//--------------------- .note.nv.tkinfo           --------------------------
	.section	.note.nv.tkinfo,"",@"SHT_NOTE"
	.sectionflags	@"SHF_NOTE_NV_TKINFO"
	.tkinfo
        /*0018*/ 	.word	0x00000002
        /*0030*/ 	.string	""
        /*0030*/ 	.string	"ptxas"
        /*0030*/ 	.string	"Cuda compilation tools, release 13.0, V13.0.88"
        /*0030*/ 	.string	"Build cuda_13.0.r13.0/compiler.36424714_0"
        /*0030*/ 	.string	"-arch sm_90a -m 64 "



//--------------------- .note.nv.cuinfo           --------------------------
	.section	.note.nv.cuinfo,"",@"SHT_NOTE"
	.sectionflags	@"SHF_NOTE_NV_CUINFO"
        /*0018*/ 	.short	0x0002
        /*001a*/ 	.short	0x005a
        /*001c*/ 	.short	0x0082
	.zero		2


//--------------------- .nv.info                  --------------------------
	.section	.nv.info,"",@"SHT_CUDA_INFO"
	.align	4


	//----- nvinfo : EIATTR_REGCOUNT
	.align		4
        /*0000*/ 	.byte	0x04, 0x2f
        /*0002*/ 	.short	(.L_15 - .L_14)
	.align		4
.L_14:
        /*0004*/ 	.word	index@(_ZN7cutlass13device_kernelINS_4gemm6kernel13GemmUniversalIN4cute5tupleIJiiiiEEENS1_10collective13CollectiveMmaINS1_34MainloopSm90TmaGmmaWarpSpecializedILi5ENS5_IJNS4_1CILi2EEENSA_ILi1EEESC_EEENS1_35KernelTmaWarpSpecializedCooperativeEEENS5_IJNSA_ILi128EEENSA_ILi256EEENSA_ILi32EEEEEEaNS5_IJlSC_lEEEaSK_NS4_8TiledMMAINS4_8MMA_AtomIJNS4_4SM904GMMA27MMA_64x256x32_S32S8S8_SS_TNEEEENS4_6LayoutISD_NS5_IJSC_NSA_ILi0EEESS_EEEEENS5_IJNS4_10UnderscoreESV_SV_EEEEENS4_13SM90_TMA_LOADENS4_14ComposedLayoutINS4_7SwizzleILi1ELi4ELi3EEENS4_18smem_ptr_flag_bitsILi8EEENSR_INS5_IJNSA_ILi8EEESI_EEENS5_IJSI_SC_EEEEEEEvNS4_8identityENS4_23SM90_TMA_LOAD_MULTICASTES18_vS19_EENS_8epilogue10collective6detail29Sm90TmaWarpSpecializedAdapterINS1D_15DefaultEpilogueIaSK_SK_NS1C_6thread17LinearCombinationIaLi1EiiLNS1H_9ScaleType4KindE0ELNS_15FloatRoundStyleE2EaEENS1_15EpilogueDefaultEEEEEvvEEEEvNT_6ParamsE)
        /*0008*/ 	.word	0x000000a8


	//----- nvinfo : EIATTR_FRAME_SIZE
	.align		4
.L_15:
        /*000c*/ 	.byte	0x04, 0x11
        /*000e*/ 	.short	(.L_17 - .L_16)
	.align		4
.L_16:
        /*0010*/ 	.word	index@(_ZN7cutlass13device_kernelINS_4gemm6kernel13GemmUniversalIN4cute5tupleIJiiiiEEENS1_10collective13CollectiveMmaINS1_34MainloopSm90TmaGmmaWarpSpecializedILi5ENS5_IJNS4_1CILi2EEENSA_ILi1EEESC_EEENS1_35KernelTmaWarpSpecializedCooperativeEEENS5_IJNSA_ILi128EEENSA_ILi256EEENSA_ILi32EEEEEEaNS5_IJlSC_lEEEaSK_NS4_8TiledMMAINS4_8MMA_AtomIJNS4_4SM904GMMA27MMA_64x256x32_S32S8S8_SS_TNEEEENS4_6LayoutISD_NS5_IJSC_NSA_ILi0EEESS_EEEEENS5_IJNS4_10UnderscoreESV_SV_EEEEENS4_13SM90_TMA_LOADENS4_14ComposedLayoutINS4_7SwizzleILi1ELi4ELi3EEENS4_18smem_ptr_flag_bitsILi8EEENSR_INS5_IJNSA_ILi8EEESI_EEENS5_IJSI_SC_EEEEEEEvNS4_8identityENS4_23SM90_TMA_LOAD_MULTICASTES18_vS19_EENS_8epilogue10collective6detail29Sm90TmaWarpSpecializedAdapterINS1D_15DefaultEpilogueIaSK_SK_NS1C_6thread17LinearCombinationIaLi1EiiLNS1H_9ScaleType4KindE0ELNS_15FloatRoundStyleE2EaEENS1_15EpilogueDefaultEEEEEvvEEEEvNT_6ParamsE)
        /*0014*/ 	.word	0x00000000


	//----- nvinfo : EIATTR_MIN_STACK_SIZE
	.align		4
.L_17:
        /*0018*/ 	.byte	0x04, 0x12
        /*001a*/ 	.short	(.L_19 - .L_18)
	.align		4
.L_18:
        /*001c*/ 	.word	index@(_ZN7cutlass13device_kernelINS_4gemm6kernel13GemmUniversalIN4cute5tupleIJiiiiEEENS1_10collective13CollectiveMmaINS1_34MainloopSm90TmaGmmaWarpSpecializedILi5ENS5_IJNS4_1CILi2EEENSA_ILi1EEESC_EEENS1_35KernelTmaWarpSpecializedCooperativeEEENS5_IJNSA_ILi128EEENSA_ILi256EEENSA_ILi32EEEEEEaNS5_IJlSC_lEEEaSK_NS4_8TiledMMAINS4_8MMA_AtomIJNS4_4SM904GMMA27MMA_64x256x32_S32S8S8_SS_TNEEEENS4_6LayoutISD_NS5_IJSC_NSA_ILi0EEESS_EEEEENS5_IJNS4_10UnderscoreESV_SV_EEEEENS4_13SM90_TMA_LOADENS4_14ComposedLayoutINS4_7SwizzleILi1ELi4ELi3EEENS4_18smem_ptr_flag_bitsILi8EEENSR_INS5_IJNSA_ILi8EEESI_EEENS5_IJSI_SC_EEEEEEEvNS4_8identityENS4_23SM90_TMA_LOAD_MULTICASTES18_vS19_EENS_8epilogue10collective6detail29Sm90TmaWarpSpecializedAdapterINS1D_15DefaultEpilogueIaSK_SK_NS1C_6thread17LinearCombinationIaLi1EiiLNS1H_9ScaleType4KindE0ELNS_15FloatRoundStyleE2EaEENS1_15EpilogueDefaultEEEEEvvEEEEvNT_6ParamsE)
        /*0020*/ 	.word	0x00000000
.L_19:


//--------------------- .nv.compat                --------------------------
	.section	.nv.compat,"",@"SHT_CUDA_COMPAT_INFO"
	.align	4
        /*0000*/ 	.byte	0x02, 0x09, 0x01, 0x00, 0x02, 0x02, 0x04, 0x00, 0x02, 0x05, 0x05, 0x00, 0x03, 0x07, 0x01, 0x01
        /*0010*/ 	.byte	0x02, 0x03, 0x01, 0x00, 0x02, 0x06, 0x01, 0x00, 0x04, 0x0b, 0x08, 0x00, 0x00, 0x00, 0x00, 0x00
        /*0020*/ 	.byte	0x00, 0x00, 0x00, 0x00


//--------------------- .nv.info._ZN7cutlass13device_kernelINS_4gemm6kernel13GemmUniversalIN4cute5tupleIJiiiiEEENS1_10collective13CollectiveMmaINS1_34MainloopSm90TmaGmmaWarpSpecializedILi5ENS5_IJNS4_1CILi2EEENSA_ILi1EEESC_EEENS1_35KernelTmaWarpSpecializedCooperativeEEENS5_IJNSA_ILi128EEENSA_ILi256EEENSA_ILi32EEEEEEaNS5_IJlSC_lEEEaSK_NS4_8TiledMMAINS4_8MMA_AtomIJNS4_4SM904GMMA27MMA_64x256x32_S32S8S8_SS_TNEEEENS4_6LayoutISD_NS5_IJSC_NSA_ILi0EEESS_EEEEENS5_IJNS4_10UnderscoreESV_SV_EEEEENS4_13SM90_TMA_LOADENS4_14ComposedLayoutINS4_7SwizzleILi1ELi4ELi3EEENS4_18smem_ptr_flag_bitsILi8EEENSR_INS5_IJNSA_ILi8EEESI_EEENS5_IJSI_SC_EEEEEEEvNS4_8identityENS4_23SM90_TMA_LOAD_MULTICASTES18_vS19_EENS_8epilogue10collective6detail29Sm90TmaWarpSpecializedAdapterINS1D_15DefaultEpilogueIaSK_SK_NS1C_6thread17LinearCombinationIaLi1EiiLNS1H_9ScaleType4KindE0ELNS_15FloatRoundStyleE2EaEENS1_15EpilogueDefaultEEEEEvvEEEEvNT_6ParamsE --------------------------
	.section	.nv.info._ZN7cutlass13device_kernelINS_4gemm6kernel13GemmUniversalIN4cute5tupleIJiiiiEEENS1_10collective13CollectiveMmaINS1_34MainloopSm90TmaGmmaWarpSpecializedILi5ENS5_IJNS4_1CILi2EEENSA_ILi1EEESC_EEENS1_35KernelTmaWarpSpecializedCooperativeEEENS5_IJNSA_ILi128EEENSA_ILi256EEENSA_ILi32EEEEEEaNS5_IJlSC_lEEEaSK_NS4_8TiledMMAINS4_8MMA_AtomIJNS4_4SM904GMMA27MMA_64x256x32_S32S8S8_SS_TNEEEENS4_6LayoutISD_NS5_IJSC_NSA_ILi0EEESS_EEEEENS5_IJNS4_10UnderscoreESV_SV_EEEEENS4_13SM90_TMA_LOADENS4_14ComposedLayoutINS4_7SwizzleILi1ELi4ELi3EEENS4_18smem_ptr_flag_bitsILi8EEENSR_INS5_IJNSA_ILi8EEESI_EEENS5_IJSI_SC_EEEEEEEvNS4_8identityENS4_23SM90_TMA_LOAD_MULTICASTES18_vS19_EENS_8epilogue10collective6detail29Sm90TmaWarpSpecializedAdapterINS1D_15DefaultEpilogueIaSK_SK_NS1C_6thread17LinearCombinationIaLi1EiiLNS1H_9ScaleType4KindE0ELNS_15FloatRoundStyleE2EaEENS1_15EpilogueDefaultEEEEEvvEEEEvNT_6ParamsE,"",@"SHT_CUDA_INFO"
	.sectionflags	@""
	.align	4


	//----- nvinfo : EIATTR_CUDA_API_VERSION
	.align		4
        /*0000*/ 	.byte	0x04, 0x37
        /*0002*/ 	.short	(.L_21 - .L_20)
.L_20:
        /*0004*/ 	.word	0x00000082


	//----- nvinfo : EIATTR_KPARAM_INFO
	.align		4
.L_21:
        /*0008*/ 	.byte	0x04, 0x17
        /*000a*/ 	.short	(.L_23 - .L_22)
.L_22:
        /*000c*/ 	.word	0x00000000
        /*0010*/ 	.short	0x0000
        /*0012*/ 	.short	0x0070
        /*0014*/ 	.byte	0x00, 0xf0, 0x01, 0x10


	//----- nvinfo : EIATTR_SPARSE_MMA_MASK
	.align		4
.L_23:
        /*0018*/ 	.byte	0x03, 0x50
        /*001a*/ 	.short	0x0000


	//----- nvinfo : EIATTR_MAXREG_COUNT
	.align		4
        /*001c*/ 	.byte	0x03, 0x1b
        /*001e*/ 	.short	0x00a8


	//----- nvinfo : EIATTR_NUM_BARRIERS
	.align		4
        /*0020*/ 	.byte	0x02, 0x4c
        /*0022*/ 	.byte	0x01
	.zero		1


	//----- nvinfo : EIATTR_EXTERNS
	.align		4
        /*0024*/ 	.byte	0x04, 0x0f
        /*0026*/ 	.short	(.L_25 - .L_24)


	//   ....[0]....
	.align		4
.L_24:
        /*0028*/ 	.word	index@(__assertfail)


	//----- nvinfo : EIATTR_MERCURY_ISA_VERSION
	.align		4
.L_25:
        /*002c*/ 	.byte	0x03, 0x5f
        /*002e*/ 	.short	0x0101


	//----- nvinfo : EIATTR_INT_WARP_WIDE_INSTR_OFFSETS
	.align		4
        /*0030*/ 	.byte	0x04, 0x31
        /*0032*/ 	.short	(.L_27 - .L_26)


	//   ....[0]....
.L_26:
        /*0034*/ 	.word	0x000004a0


	//   ....[1]....
        /*0038*/ 	.word	0x000004d0


	//   ....[2]....
        /*003c*/ 	.word	0x00000690


	//----- nvinfo : EIATTR_COOP_GROUP_MASK_REGIDS
	.align		4
.L_27:
        /*0040*/ 	.byte	0x04, 0x29
        /*0042*/ 	.short	(.L_29 - .L_28)


	//   ....[0]....
.L_28:
        /*0044*/ 	.word	0xffffffff


	//   ....[1]....
        /*0048*/ 	.word	0xffffffff


	//   ....[2]....
        /*004c*/ 	.word	0xffffffff


	//   ....[3]....
        /*0050*/ 	.word	0xffffffff


	//   ....[4]....
        /*0054*/ 	.word	0xffffffff


	//   ....[5]....
        /*0058*/ 	.word	0xffffffff


	//----- nvinfo : EIATTR_COOP_GROUP_INSTR_OFFSETS
	.align		4
.L_29:
        /*005c*/ 	.byte	0x04, 0x28
        /*005e*/ 	.short	(.L_31 - .L_30)


	//   ....[0]....
.L_30:
        /*0060*/ 	.word	0x00000060


	//   ....[1]....
        /*0064*/ 	.word	0x00000070


	//   ....[2]....
        /*0068*/ 	.word	0x00000130


	//   ....[3]....
        /*006c*/ 	.word	0x000002f0


	//   ....[4]....
        /*0070*/ 	.word	0x00000810


	//   ....[5]....
        /*0074*/ 	.word	0x00001250


	//----- nvinfo : EIATTR_REG_RECONFIG
	.align		4
.L_31:
        /*0078*/ 	.byte	0x01, 0x54
	.zero		2


	//----- nvinfo : EIATTR_SYSCALL_OFFSETS
	.align		4
        /*007c*/ 	.byte	0x04, 0x46
        /*007e*/ 	.short	(.L_33 - .L_32)


	//   ....[0]....
.L_32:
        /*0080*/ 	.word	0x00001410


	//----- nvinfo : EIATTR_MBARRIER_INSTR_OFFSETS
	.align		4
.L_33:
        /*0084*/ 	.byte	0x04, 0x39
        /*0086*/ 	.short	(.L_35 - .L_34)


	//   ....[0]....
.L_34:
        /*0088*/ 	.word	0x00000230
        /*008c*/ 	.word	0x000000ff
        /*0090*/ 	.word	0x00000000
        /*0094*/ 	.short	0x0100
        /*0096*/ 	.byte	0x08
	.zero		1


	//   ....[1]....
        /*0098*/ 	.word	0x00000240
        /*009c*/ 	.word	0x000000ff
        /*00a0*/ 	.word	0x00000028
        /*00a4*/ 	.short	0x0100
        /*00a6*/ 	.byte	0x08
	.zero		1


	//   ....[2]....
        /*00a8*/ 	.word	0x00000250
        /*00ac*/ 	.word	0x000000ff
        /*00b0*/ 	.word	0x00000008
        /*00b4*/ 	.short	0x0100
        /*00b6*/ 	.byte	0x08
	.zero		1


	//   ....[3]....
        /*00b8*/ 	.word	0x00000260
        /*00bc*/ 	.word	0x000000ff
        /*00c0*/ 	.word	0x00000030
        /*00c4*/ 	.short	0x0100
        /*00c6*/ 	.byte	0x08
	.zero		1


	//   ....[4]....
        /*00c8*/ 	.word	0x00000270
        /*00cc*/ 	.word	0x000000ff
        /*00d0*/ 	.word	0x00000010
        /*00d4*/ 	.short	0x0100
        /*00d6*/ 	.byte	0x08
	.zero		1


	//   ....[5]....
        /*00d8*/ 	.word	0x00000280
        /*00dc*/ 	.word	0x000000ff
        /*00e0*/ 	.word	0x00000038
        /*00e4*/ 	.short	0x0100
        /*00e6*/ 	.byte	0x08
	.zero		1


	//   ....[6]....
        /*00e8*/ 	.word	0x00000290
        /*00ec*/ 	.word	0x000000ff
        /*00f0*/ 	.word	0x00000018
        /*00f4*/ 	.short	0x0100
        /*00f6*/ 	.byte	0x08
	.zero		1


	//   ....[7]....
        /*00f8*/ 	.word	0x000002a0
        /*00fc*/ 	.word	0x000000ff
        /*0100*/ 	.word	0x00000040
        /*0104*/ 	.short	0x0100
        /*0106*/ 	.byte	0x08
	.zero		1


	//   ....[8]....
        /*0108*/ 	.word	0x000002b0
        /*010c*/ 	.word	0x000000ff
        /*0110*/ 	.word	0x00000020
        /*0114*/ 	.short	0x0100
        /*0116*/ 	.byte	0x08
	.zero		1


	//   ....[9]....
        /*0118*/ 	.word	0x000002c0
        /*011c*/ 	.word	0x000000ff
        /*0120*/ 	.word	0x00000048
        /*0124*/ 	.short	0x0100
        /*0126*/ 	.byte	0x08
	.zero		1


	//   ....[10]....
        /*0128*/ 	.word	0x00000710
        /*012c*/ 	.word	0x000000ff
        /*0130*/ 	.word	0x00000060
        /*0134*/ 	.short	0x0100
        /*0136*/ 	.byte	0x06
	.zero		1


	//   ....[11]....
        /*0138*/ 	.word	0x000007a0
        /*013c*/ 	.word	0x000000ff
        /*0140*/ 	.word	0x00000068
        /*0144*/ 	.short	0x0100
        /*0146*/ 	.byte	0x06
	.zero		1


	//   ....[12]....
        /*0148*/ 	.word	0x000014e0
        /*014c*/ 	.word	0x00000003
        /*0150*/ 	.word	0x00000000
        /*0154*/ 	.short	0x010a
        /*0156*/ 	.byte	0x3f
	.zero		1


	//   ....[13]....
        /*0158*/ 	.word	0x00001520
        /*015c*/ 	.word	0x00000003
        /*0160*/ 	.word	0x00000000
        /*0164*/ 	.short	0x010a
        /*0166*/ 	.byte	0x3f
	.zero		1


	//   ....[14]....
        /*0168*/ 	.word	0x00001780
        /*016c*/ 	.word	0x00000005
        /*0170*/ 	.word	0x00000000
        /*0174*/ 	.short	0x010a
        /*0176*/ 	.byte	0x3f
	.zero		1


	//   ....[15]....
        /*0178*/ 	.word	0x000017c0
        /*017c*/ 	.word	0x00000005
        /*0180*/ 	.word	0x00000000
        /*0184*/ 	.short	0x010a
        /*0186*/ 	.byte	0x3f
	.zero		1


	//   ....[16]....
        /*0188*/ 	.word	0x000018b0
        /*018c*/ 	.word	0x00000005
        /*0190*/ 	.word	0x00000000
        /*0194*/ 	.short	0x0101
        /*0196*/ 	.byte	0x3f
	.zero		1


	//   ....[17]....
        /*0198*/ 	.word	0x00001ad0
        /*019c*/ 	.word	0x00000003
        /*01a0*/ 	.word	0x00000000
        /*01a4*/ 	.short	0x0101
        /*01a6*/ 	.byte	0x3f
	.zero		1


	//   ....[18]....
        /*01a8*/ 	.word	0x00008fe0
        /*01ac*/ 	.word	0x00000017
        /*01b0*/ 	.word	0x00000028
        /*01b4*/ 	.short	0x010a
        /*01b6*/ 	.byte	0x3f
	.zero		1


	//   ....[19]....
        /*01b8*/ 	.word	0x00009350
        /*01bc*/ 	.word	0x00000003
        /*01c0*/ 	.word	0x00000068
        /*01c4*/ 	.short	0x0101
        /*01c6*/ 	.byte	0x3f
	.zero		1


	//   ....[20]....
        /*01c8*/ 	.word	0x00009ab0
        /*01cc*/ 	.word	0x00000007
        /*01d0*/ 	.word	0x00000000
        /*01d4*/ 	.short	0x010a
        /*01d6*/ 	.byte	0x3f
	.zero		1


	//   ....[21]....
        /*01d8*/ 	.word	0x00009b30
        /*01dc*/ 	.word	0x00000008
        /*01e0*/ 	.word	0x00000000
        /*01e4*/ 	.short	0x010a
        /*01e6*/ 	.byte	0x3f
	.zero		1


	//   ....[22]....
        /*01e8*/ 	.word	0x00009bc0
        /*01ec*/ 	.word	0x00000009
        /*01f0*/ 	.word	0x00000000
        /*01f4*/ 	.short	0x010a
        /*01f6*/ 	.byte	0x3f
	.zero		1


	//   ....[23]....
        /*01f8*/ 	.word	0x00009c50
        /*01fc*/ 	.word	0x00000006
        /*0200*/ 	.word	0x00000000
        /*0204*/ 	.short	0x010a
        /*0206*/ 	.byte	0x3f
	.zero		1


	//   ....[24]....
        /*0208*/ 	.word	0x00009ce0
        /*020c*/ 	.word	0x00000003
        /*0210*/ 	.word	0x00000000
        /*0214*/ 	.short	0x010a
        /*0216*/ 	.byte	0x3f
	.zero		1


	//   ....[25]....
        /*0218*/ 	.word	0x00009d40
        /*021c*/ 	.word	0x00000003
        /*0220*/ 	.word	0x00000000
        /*0224*/ 	.short	0x010a
        /*0226*/ 	.byte	0x3f
	.zero		1


	//   ....[26]....
        /*0228*/ 	.word	0x00009d90
        /*022c*/ 	.word	0x00000005
        /*0230*/ 	.word	0x00000000
        /*0234*/ 	.short	0x010a
        /*0236*/ 	.byte	0x3f
	.zero		1


	//   ....[27]....
        /*0238*/ 	.word	0x00009e60
        /*023c*/ 	.word	0x00000017
        /*0240*/ 	.word	0x00000028
        /*0244*/ 	.short	0x010a
        /*0246*/ 	.byte	0x3f
	.zero		1


	//   ....[28]....
        /*0248*/ 	.word	0x00009f30
        /*024c*/ 	.word	0x00000007
        /*0250*/ 	.word	0x00000000
        /*0254*/ 	.short	0x010a
        /*0256*/ 	.byte	0x3f
	.zero		1


	//   ....[29]....
        /*0258*/ 	.word	0x00009f80
        /*025c*/ 	.word	0x00000008
        /*0260*/ 	.word	0x00000000
        /*0264*/ 	.short	0x010a
        /*0266*/ 	.byte	0x3f
	.zero		1


	//   ....[30]....
        /*0268*/ 	.word	0x00009fd0
        /*026c*/ 	.word	0x00000009
        /*0270*/ 	.word	0x00000000
        /*0274*/ 	.short	0x010a
        /*0276*/ 	.byte	0x3f
	.zero		1


	//   ....[31]....
        /*0278*/ 	.word	0x0000a020
        /*027c*/ 	.word	0x00000006
        /*0280*/ 	.word	0x00000000
        /*0284*/ 	.short	0x010a
        /*0286*/ 	.byte	0x3f
	.zero		1


	//----- nvinfo : EIATTR_NUM_MBARRIERS
	.align		4
.L_35:
        /*0288*/ 	.byte	0x03, 0x38
        /*028a*/ 	.short	0x000c


	//----- nvinfo : EIATTR_EXIT_INSTR_OFFSETS
	.align		4
        /*028c*/ 	.byte	0x04, 0x1c
        /*028e*/ 	.short	(.L_37 - .L_36)


	//   ....[0]....
.L_36:
        /*0290*/ 	.word	0x00000970


	//   ....[1]....
        /*0294*/ 	.word	0x00001190


	//   ....[2]....
        /*0298*/ 	.word	0x000086e0


	//   ....[3]....
        /*029c*/ 	.word	0x00008c40


	//   ....[4]....
        /*02a0*/ 	.word	0x00009d30


	//----- nvinfo : EIATTR_MAX_THREADS
	.align		4
.L_37:
        /*02a4*/ 	.byte	0x04, 0x05
        /*02a6*/ 	.short	(.L_39 - .L_38)
.L_38:
        /*02a8*/ 	.word	0x00000180
        /*02ac*/ 	.word	0x00000001
        /*02b0*/ 	.word	0x00000001


	//----- nvinfo : EIATTR_CRS_STACK_SIZE
	.align		4
.L_39:
        /*02b4*/ 	.byte	0x04, 0x1e
        /*02b6*/ 	.short	(.L_41 - .L_40)
.L_40:
        /*02b8*/ 	.word	0x00000000


	//----- nvinfo : EIATTR_CBANK_PARAM_SIZE
	.align		4
.L_41:
        /*02bc*/ 	.byte	0x03, 0x19
        /*02be*/ 	.short	0x0470


	//----- nvinfo : EIATTR_PARAM_CBANK
	.align		4
        /*02c0*/ 	.byte	0x04, 0x0a
        /*02c2*/ 	.short	(.L_43 - .L_42)
	.align		4
.L_42:
        /*02c4*/ 	.word	index@(.nv.constant0._ZN7cutlass13device_kernelINS_4gemm6kernel13GemmUniversalIN4cute5tupleIJiiiiEEENS1_10collective13CollectiveMmaINS1_34MainloopSm90TmaGmmaWarpSpecializedILi5ENS5_IJNS4_1CILi2EEENSA_ILi1EEESC_EEENS1_35KernelTmaWarpSpecializedCooperativeEEENS5_IJNSA_ILi128EEENSA_ILi256EEENSA_ILi32EEEEEEaNS5_IJlSC_lEEEaSK_NS4_8TiledMMAINS4_8MMA_AtomIJNS4_4SM904GMMA27MMA_64x256x32_S32S8S8_SS_TNEEEENS4_6LayoutISD_NS5_IJSC_NSA_ILi0EEESS_EEEEENS5_IJNS4_10UnderscoreESV_SV_EEEEENS4_13SM90_TMA_LOADENS4_14ComposedLayoutINS4_7SwizzleILi1ELi4ELi3EEENS4_18smem_ptr_flag_bitsILi8EEENSR_INS5_IJNSA_ILi8EEESI_EEENS5_IJSI_SC_EEEEEEEvNS4_8identityENS4_23SM90_TMA_LOAD_MULTICASTES18_vS19_EENS_8epilogue10collective6detail29Sm90TmaWarpSpecializedAdapterINS1D_15DefaultEpilogueIaSK_SK_NS1C_6thread17LinearCombinationIaLi1EiiLNS1H_9ScaleType4KindE0ELNS_15FloatRoundStyleE2EaEENS1_15EpilogueDefaultEEEEEvvEEEEvNT_6ParamsE)
        /*02c8*/ 	.short	0x0210
        /*02ca*/ 	.short	0x0470


	//----- nvinfo : EIATTR_SW_WAR
	.align		4
.L_43:
        /*02cc*/ 	.byte	0x04, 0x36
        /*02ce*/ 	.short	(.L_45 - .L_44)
.L_44:
        /*02d0*/ 	.word	0x00000008
.L_45:


//--------------------- .nv.callgraph             --------------------------
	.section	.nv.callgraph,"",@"SHT_CUDA_CALLGRAPH"
	.align	4
	.sectionentsize	8
	.align		4
        /*0000*/ 	.word	0x00000000
	.align		4
        /*0004*/ 	.word	0xffffffff
	.align		4
        /*0008*/ 	.word	index@(_ZN7cutlass13device_kernelINS_4gemm6kernel13GemmUniversalIN4cute5tupleIJiiiiEEENS1_10collective13CollectiveMmaINS1_34MainloopSm90TmaGmmaWarpSpecializedILi5ENS5_IJNS4_1CILi2EEENSA_ILi1EEESC_EEENS1_35KernelTmaWarpSpecializedCooperativeEEENS5_IJNSA_ILi128EEENSA_ILi256EEENSA_ILi32EEEEEEaNS5_IJlSC_lEEEaSK_NS4_8TiledMMAINS4_8MMA_AtomIJNS4_4SM904GMMA27MMA_64x256x32_S32S8S8_SS_TNEEEENS4_6LayoutISD_NS5_IJSC_NSA_ILi0EEESS_EEEEENS5_IJNS4_10UnderscoreESV_SV_EEEEENS4_13SM90_TMA_LOADENS4_14ComposedLayoutINS4_7SwizzleILi1ELi4ELi3EEENS4_18smem_ptr_flag_bitsILi8EEENSR_INS5_IJNSA_ILi8EEESI_EEENS5_IJSI_SC_EEEEEEEvNS4_8identityENS4_23SM90_TMA_LOAD_MULTICASTES18_vS19_EENS_8epilogue10collective6detail29Sm90TmaWarpSpecializedAdapterINS1D_15DefaultEpilogueIaSK_SK_NS1C_6thread17LinearCombinationIaLi1EiiLNS1H_9ScaleType4KindE0ELNS_15FloatRoundStyleE2EaEENS1_15EpilogueDefaultEEEEEvvEEEEvNT_6ParamsE)
	.align		4
        /*000c*/ 	.word	index@(__assertfail)
	.align		4
        /*0010*/ 	.word	0x00000000
	.align		4
        /*0014*/ 	.word	0xfffffffe
	.align		4
        /*0018*/ 	.word	0x00000000
	.align		4
        /*001c*/ 	.word	0xfffffffd
	.align		4
        /*0020*/ 	.word	0x00000000
	.align		4
        /*0024*/ 	.word	0xfffffffc


//--------------------- .nv.constant4             --------------------------
	.section	.nv.constant4,"a",@progbits
	.align	8
	.align		8
.nv.constant4:
        /*0000*/ 	.dword	__assertfail
	.align		8
        /*0008*/ 	.dword	__unnamed_1
	.align		8
        /*0010*/ 	.dword	_ZN39_INTERNAL_380c0f4a_4_k_cu_dea5fb09_56744cuda3std3__45__cpo5beginE
	.align		8
        /*0018*/ 	.dword	_ZN39_INTERNAL_380c0f4a_4_k_cu_dea5fb09_56744cuda3std3__45__cpo3endE
	.align		8
        /*0020*/ 	.dword	_ZN39_INTERNAL_380c0f4a_4_k_cu_dea5fb09_56744cuda3std3__45__cpo6cbeginE
	.align		8
        /*0028*/ 	.dword	_ZN39_INTERNAL_380c0f4a_4_k_cu_dea5fb09_56744cuda3std3__45__cpo4cendE
	.align		8
        /*0030*/ 	.dword	_ZN39_INTERNAL_380c0f4a_4_k_cu_dea5fb09_56744cuda3std3__441_GLOBAL__N__380c0f4a_4_k_cu_dea5fb09_56746ignoreE
	.align		8
        /*0038*/ 	.dword	_ZN39_INTERNAL_380c0f4a_4_k_cu_dea5fb09_56744cuda3std3__419piecewise_constructE
	.align		8
        /*0040*/ 	.dword	_ZN39_INTERNAL_380c0f4a_4_k_cu_dea5fb09_56744cuda3std3__48in_placeE
	.align		8
        /*0048*/ 	.dword	_ZN39_INTERNAL_380c0f4a_4_k_cu_dea5fb09_56744cuda3std6ranges3__45__cpo4swapE
	.align		8
        /*0050*/ 	.dword	_ZN39_INTERNAL_380c0f4a_4_k_cu_dea5fb09_56744cuda3std6ranges3__45__cpo9iter_moveE
	.align		8
        /*0058*/ 	.dword	_ZN39_INTERNAL_380c0f4a_4_k_cu_dea5fb09_56744cute7productE
	.align		8
        /*0060*/ 	.dword	_ZN39_INTERNAL_380c0f4a_4_k_cu_dea5fb09_56744cute1_E
	.align		8
        /*0068*/ 	.dword	$str$22
	.align		8
        /*0070*/ 	.dword	$str$23


//--------------------- .text._ZN7cutlass13device_kernelINS_4gemm6kernel13GemmUniversalIN4cute5tupleIJiiiiEEENS1_10collective13CollectiveMmaINS1_34MainloopSm90TmaGmmaWarpSpecializedILi5ENS5_IJNS4_1CILi2EEENSA_ILi1EEESC_EEENS1_35KernelTmaWarpSpecializedCooperativeEEENS5_IJNSA_ILi128EEENSA_ILi256EEENSA_ILi32EEEEEEaNS5_IJlSC_lEEEaSK_NS4_8TiledMMAINS4_8MMA_AtomIJNS4_4SM904GMMA27MMA_64x256x32_S32S8S8_SS_TNEEEENS4_6LayoutISD_NS5_IJSC_NSA_ILi0EEESS_EEEEENS5_IJNS4_10UnderscoreESV_SV_EEEEENS4_13SM90_TMA_LOADENS4_14ComposedLayoutINS4_7SwizzleILi1ELi4ELi3EEENS4_18smem_ptr_flag_bitsILi8EEENSR_INS5_IJNSA_ILi8EEESI_EEENS5_IJSI_SC_EEEEEEEvNS4_8identityENS4_23SM90_TMA_LOAD_MULTICASTES18_vS19_EENS_8epilogue10collective6detail29Sm90TmaWarpSpecializedAdapterINS1D_15DefaultEpilogueIaSK_SK_NS1C_6thread17LinearCombinationIaLi1EiiLNS1H_9ScaleType4KindE0ELNS_15FloatRoundStyleE2EaEENS1_15EpilogueDefaultEEEEEvvEEEEvNT_6ParamsE --------------------------
	.section	.text._ZN7cutlass13device_kernelINS_4gemm6kernel13GemmUniversalIN4cute5tupleIJiiiiEEENS1_10collective13CollectiveMmaINS1_34MainloopSm90TmaGmmaWarpSpecializedILi5ENS5_IJNS4_1CILi2EEENSA_ILi1EEESC_EEENS1_35KernelTmaWarpSpecializedCooperativeEEENS5_IJNSA_ILi128EEENSA_ILi256EEENSA_ILi32EEEEEEaNS5_IJlSC_lEEEaSK_NS4_8TiledMMAINS4_8MMA_AtomIJNS4_4SM904GMMA27MMA_64x256x32_S32S8S8_SS_TNEEEENS4_6LayoutISD_NS5_IJSC_NSA_ILi0EEESS_EEEEENS5_IJNS4_10UnderscoreESV_SV_EEEEENS4_13SM90_TMA_LOADENS4_14ComposedLayoutINS4_7SwizzleILi1ELi4ELi3EEENS4_18smem_ptr_flag_bitsILi8EEENSR_INS5_IJNSA_ILi8EEESI_EEENS5_IJSI_SC_EEEEEEEvNS4_8identityENS4_23SM90_TMA_LOAD_MULTICASTES18_vS19_EENS_8epilogue10collective6detail29Sm90TmaWarpSpecializedAdapterINS1D_15DefaultEpilogueIaSK_SK_NS1C_6thread17LinearCombinationIaLi1EiiLNS1H_9ScaleType4KindE0ELNS_15FloatRoundStyleE2EaEENS1_15EpilogueDefaultEEEEEvvEEEEvNT_6ParamsE,"ax",@progbits
	.align	128
.text._ZN7cutlass13device_kernelINS_4gemm6kernel13GemmUniversalIN4cute5tupleIJiiiiEEENS1_10collective13CollectiveMmaINS1_34MainloopSm90TmaGmmaWarpSpecializedILi5ENS5_IJNS4_1CILi2EEENSA_ILi1EEESC_EEENS1_35KernelTmaWarpSpecializedCooperativeEEENS5_IJNSA_ILi128EEENSA_ILi256EEENSA_ILi32EEEEEEaNS5_IJlSC_lEEEaSK_NS4_8TiledMMAINS4_8MMA_AtomIJNS4_4SM904GMMA27MMA_64x256x32_S32S8S8_SS_TNEEEENS4_6LayoutISD_NS5_IJSC_NSA_ILi0EEESS_EEEEENS5_IJNS4_10UnderscoreESV_SV_EEEEENS4_13SM90_TMA_LOADENS4_14ComposedLayoutINS4_7SwizzleILi1ELi4ELi3EEENS4_18smem_ptr_flag_bitsILi8EEENSR_INS5_IJNSA_ILi8EEESI_EEENS5_IJSI_SC_EEEEEEEvNS4_8identityENS4_23SM90_TMA_LOAD_MULTICASTES18_vS19_EENS_8epilogue10collective6detail29Sm90TmaWarpSpecializedAdapterINS1D_15DefaultEpilogueIaSK_SK_NS1C_6thread17LinearCombinationIaLi1EiiLNS1H_9ScaleType4KindE0ELNS_15FloatRoundStyleE2EaEENS1_15EpilogueDefaultEEEEEvvEEEEvNT_6ParamsE:
        .type           _ZN7cutlass13device_kernelINS_4gemm6kernel13GemmUniversalIN4cute5tupleIJiiiiEEENS1_10collective13CollectiveMmaINS1_34MainloopSm90TmaGmmaWarpSpecializedILi5ENS5_IJNS4_1CILi2EEENSA_ILi1EEESC_EEENS1_35KernelTmaWarpSpecializedCooperativeEEENS5_IJNSA_ILi128EEENSA_ILi256EEENSA_ILi32EEEEEEaNS5_IJlSC_lEEEaSK_NS4_8TiledMMAINS4_8MMA_AtomIJNS4_4SM904GMMA27MMA_64x256x32_S32S8S8_SS_TNEEEENS4_6LayoutISD_NS5_IJSC_NSA_ILi0EEESS_EEEEENS5_IJNS4_10UnderscoreESV_SV_EEEEENS4_13SM90_TMA_LOADENS4_14ComposedLayoutINS4_7SwizzleILi1ELi4ELi3EEENS4_18smem_ptr_flag_bitsILi8EEENSR_INS5_IJNSA_ILi8EEESI_EEENS5_IJSI_SC_EEEEEEEvNS4_8identityENS4_23SM90_TMA_LOAD_MULTICASTES18_vS19_EENS_8epilogue10collective6detail29Sm90TmaWarpSpecializedAdapterINS1D_15DefaultEpilogueIaSK_SK_NS1C_6thread17LinearCombinationIaLi1EiiLNS1H_9ScaleType4KindE0ELNS_15FloatRoundStyleE2EaEENS1_15EpilogueDefaultEEEEEvvEEEEvNT_6ParamsE,@function
        .size           _ZN7cutlass13device_kernelINS_4gemm6kernel13GemmUniversalIN4cute5tupleIJiiiiEEENS1_10collective13CollectiveMmaINS1_34MainloopSm90TmaGmmaWarpSpecializedILi5ENS5_IJNS4_1CILi2EEENSA_ILi1EEESC_EEENS1_35KernelTmaWarpSpecializedCooperativeEEENS5_IJNSA_ILi128EEENSA_ILi256EEENSA_ILi32EEEEEEaNS5_IJlSC_lEEEaSK_NS4_8TiledMMAINS4_8MMA_AtomIJNS4_4SM904GMMA27MMA_64x256x32_S32S8S8_SS_TNEEEENS4_6LayoutISD_NS5_IJSC_NSA_ILi0EEESS_EEEEENS5_IJNS4_10UnderscoreESV_SV_EEEEENS4_13SM90_TMA_LOADENS4_14ComposedLayoutINS4_7SwizzleILi1ELi4ELi3EEENS4_18smem_ptr_flag_bitsILi8EEENSR_INS5_IJNSA_ILi8EEESI_EEENS5_IJSI_SC_EEEEEEEvNS4_8identityENS4_23SM90_TMA_LOAD_MULTICASTES18_vS19_EENS_8epilogue10collective6detail29Sm90TmaWarpSpecializedAdapterINS1D_15DefaultEpilogueIaSK_SK_NS1C_6thread17LinearCombinationIaLi1EiiLNS1H_9ScaleType4KindE0ELNS_15FloatRoundStyleE2EaEENS1_15EpilogueDefaultEEEEEvvEEEEvNT_6ParamsE,(.L_x_333 - _ZN7cutlass13device_kernelINS_4gemm6kernel13GemmUniversalIN4cute5tupleIJiiiiEEENS1_10collective13CollectiveMmaINS1_34MainloopSm90TmaGmmaWarpSpecializedILi5ENS5_IJNS4_1CILi2EEENSA_ILi1EEESC_EEENS1_35KernelTmaWarpSpecializedCooperativeEEENS5_IJNSA_ILi128EEENSA_ILi256EEENSA_ILi32EEEEEEaNS5_IJlSC_lEEEaSK_NS4_8TiledMMAINS4_8MMA_AtomIJNS4_4SM904GMMA27MMA_64x256x32_S32S8S8_SS_TNEEEENS4_6LayoutISD_NS5_IJSC_NSA_ILi0EEESS_EEEEENS5_IJNS4_10UnderscoreESV_SV_EEEEENS4_13SM90_TMA_LOADENS4_14ComposedLayoutINS4_7SwizzleILi1ELi4ELi3EEENS4_18smem_ptr_flag_bitsILi8EEENSR_INS5_IJNSA_ILi8EEESI_EEENS5_IJSI_SC_EEEEEEEvNS4_8identityENS4_23SM90_TMA_LOAD_MULTICASTES18_vS19_EENS_8epilogue10collective6detail29Sm90TmaWarpSpecializedAdapterINS1D_15DefaultEpilogueIaSK_SK_NS1C_6thread17LinearCombinationIaLi1EiiLNS1H_9ScaleType4KindE0ELNS_15FloatRoundStyleE2EaEENS1_15EpilogueDefaultEEEEEvvEEEEvNT_6ParamsE)
        .other          _ZN7cutlass13device_kernelINS_4gemm6kernel13GemmUniversalIN4cute5tupleIJiiiiEEENS1_10collective13CollectiveMmaINS1_34MainloopSm90TmaGmmaWarpSpecializedILi5ENS5_IJNS4_1CILi2EEENSA_ILi1EEESC_EEENS1_35KernelTmaWarpSpecializedCooperativeEEENS5_IJNSA_ILi128EEENSA_ILi256EEENSA_ILi32EEEEEEaNS5_IJlSC_lEEEaSK_NS4_8TiledMMAINS4_8MMA_AtomIJNS4_4SM904GMMA27MMA_64x256x32_S32S8S8_SS_TNEEEENS4_6LayoutISD_NS5_IJSC_NSA_ILi0EEESS_EEEEENS5_IJNS4_10UnderscoreESV_SV_EEEEENS4_13SM90_TMA_LOADENS4_14ComposedLayoutINS4_7SwizzleILi1ELi4ELi3EEENS4_18smem_ptr_flag_bitsILi8EEENSR_INS5_IJNSA_ILi8EEESI_EEENS5_IJSI_SC_EEEEEEEvNS4_8identityENS4_23SM90_TMA_LOAD_MULTICASTES18_vS19_EENS_8epilogue10collective6detail29Sm90TmaWarpSpecializedAdapterINS1D_15DefaultEpilogueIaSK_SK_NS1C_6thread17LinearCombinationIaLi1EiiLNS1H_9ScaleType4KindE0ELNS_15FloatRoundStyleE2EaEENS1_15EpilogueDefaultEEEEEvvEEEEvNT_6ParamsE,@"STO_CUDA_ENTRY STV_DEFAULT"
_ZN7cutlass13device_kernelINS_4gemm6kernel13GemmUniversalIN4cute5tupleIJiiiiEEENS1_10collective13CollectiveMmaINS1_34MainloopSm90TmaGmmaWarpSpecializedILi5ENS5_IJNS4_1CILi2EEENSA_ILi1EEESC_EEENS1_35KernelTmaWarpSpecializedCooperativeEEENS5_IJNSA_ILi128EEENSA_ILi256EEENSA_ILi32EEEEEEaNS5_IJlSC_lEEEaSK_NS4_8TiledMMAINS4_8MMA_AtomIJNS4_4SM904GMMA27MMA_64x256x32_S32S8S8_SS_TNEEEENS4_6LayoutISD_NS5_IJSC_NSA_ILi0EEESS_EEEEENS5_IJNS4_10UnderscoreESV_SV_EEEEENS4_13SM90_TMA_LOADENS4_14ComposedLayoutINS4_7SwizzleILi1ELi4ELi3EEENS4_18smem_ptr_flag_bitsILi8EEENSR_INS5_IJNSA_ILi8EEESI_EEENS5_IJSI_SC_EEEEEEEvNS4_8identityENS4_23SM90_TMA_LOAD_MULTICASTES18_vS19_EENS_8epilogue10collective6detail29Sm90TmaWarpSpecializedAdapterINS1D_15DefaultEpilogueIaSK_SK_NS1C_6thread17LinearCombinationIaLi1EiiLNS1H_9ScaleType4KindE0ELNS_15FloatRoundStyleE2EaEENS1_15EpilogueDefaultEEEEEvvEEEEvNT_6ParamsE:
[----:B------:R-:W0:Y:S01]  /*0000*/  LDC R1, c[0x0][0x28] ;  /* 0x00000a00ff017b82 */ /* 0x000e220000000800 */
[----:B------:R-:W1:Y:S01]  /*0010*/  S2R R18, SR_TID.X ;  /* 0x0000000000127919 */ /* 0x000e620000002100 */
[----:B------:R-:W-:Y:S01]  /*0020*/  ELECT P0, URZ, PT ;  /* 0x00000000003f782f */ /* 0x000fe20003800000 */
[----:B------:R-:W-:Y:S01]  /*0030*/  BSSY B0, `(.L_x_0) ;  /* 0x000000f000007945 */ /* 0x000fe20003800000 */
[--C-:B-1----:R-:W-:Y:S02]  /*0040*/  SHF.R.U32.HI R0, RZ, 0x5, R18.reuse ;  /* 0x00000005ff007819 */ /* 0x102fe40000011612 */
[----:B------:R-:W-:-:S03]  /*0050*/  SHF.R.U32.HI R3, RZ, 0x7, R18 ;  /* 0x00000007ff037819 */ /* 0x000fc60000011612 */
[----:B------:R-:W1:Y:S04]  /*0060*/  SHFL.IDX PT, R2, R0, RZ, 0x1f ;  /* 0x00001fff00027589 */ /* 0x000e6800000e0000 */
[----:B------:R2:W3:Y:S01]  /*0070*/  SHFL.IDX PT, R5, R3, RZ, 0x1f ;  /* 0x00001fff03057589 */ /* 0x0004e200000e0000 */
[----:B-1----:R-:W-:-:S13]  /*0080*/  ISETP.NE.OR P0, PT, R2, RZ, !P0 ;  /* 0x000000ff0200720c */ /* 0x002fda0004705670 */
[----:B0-23--:R-:W-:Y:S05]  /*0090*/  @P0 BRA `(.L_x_1) ;  /* 0x0000000000200947 */ /* 0x00dfea0003800000 */
[----:B------:R-:W-:Y:S02]  /*00a0*/  ULDC.64 UR4, c[0x0][0x198] ;  /* 0x0000660000047ab9 */ /* 0x000fe40000000a00 */
[----:B------:R-:W-:Y:S02]  /*00b0*/  UIADD3 UR6, UP0, UR4, 0xf0, URZ ;  /* 0x000000f004067890 */ /* 0x000fe4000ff1e03f */
[----:B------:R-:W-:Y:S02]  /*00c0*/  UIADD3 UR4, UP1, UR4, 0x1f0, URZ ;  /* 0x000001f004047890 */ /* 0x000fe4000ff3e03f */
[----:B------:R-:W-:Y:S02]  /*00d0*/  UIADD3.X UR7, URZ, UR5, URZ, UP0, !UPT ;  /* 0x000000053f077290 */ /* 0x000fe400087fe43f */
[----:B------:R-:W-:-:S07]  /*00e0*/  UIADD3.X UR5, URZ, UR5, URZ, UP1, !UPT ;  /* 0x000000053f057290 */ /* 0x000fce0008ffe43f */
[----:B------:R0:W-:Y:S02]  /*00f0*/  UTMACCTL.PF [UR6] ;  /* 0x00000000060079b9 */ /* 0x0001e40008040000 */
[----:B------:R0:W-:Y:S02]  /*0100*/  UTMACCTL.PF [UR4] ;  /* 0x00000000040079b9 */ /* 0x0001e40008040000 */
[----:B0-----:R-:W-:Y:S01]  /*0110*/  NOP ;  /* 0x0000000000007918 */ /* 0x001fe20000000000 */
.L_x_1:
[----:B------:R-:W-:Y:S05]  /*0120*/  BSYNC B0 ;  /* 0x0000000000007941 */ /* 0x000fea0003800000 */
.L_x_0:
[----:B------:R-:W0:Y:S02]  /*0130*/  SHFL.IDX PT, R3, R0, RZ, 0x1f ;  /* 0x00001fff00037589 */ /* 0x000e2400000e0000 */
[----:B0-----:R-:W-:-:S13]  /*0140*/  ISETP.NE.AND P0, PT, R3, RZ, PT ;  /* 0x000000ff0300720c */ /* 0x001fda0003f05270 */
[----:B------:R-:W-:Y:S05]  /*0150*/  @P0 BRA `(.L_x_2) ;  /* 0x0000000000600947 */ /* 0x000fea0003800000 */
[----:B------:R-:W0:Y:S01]  /*0160*/  S2UR UR8, SR_CgaCtaId ;  /* 0x00000000000879c3 */ /* 0x000e220000008800 */
[----:B------:R-:W-:Y:S01]  /*0170*/  UMOV UR4, 0x400 ;  /* 0x0000040000047882 */ /* 0x000fe20000000000 */
[----:B------:R-:W-:Y:S01]  /*0180*/  UMOV UR5, 0x1 ;  /* 0x0000000100057882 */ /* 0x000fe20000000000 */
[----:B------:R-:W-:Y:S01]  /*0190*/  UMOV UR6, 0x4 ;  /* 0x0000000400067882 */ /* 0x000fe20000000000 */
[----:B------:R-:W-:Y:S01]  /*01a0*/  ELECT P0, URZ, PT ;  /* 0x00000000003f782f */ /* 0x000fe20003800000 */
[----:B------:R-:W-:-:S04]  /*01b0*/  UIADD3 UR6, -UR6, 0x100000, URZ ;  /* 0x0010000006067890 */ /* 0x000fc8000fffe13f */
[----:B------:R-:W-:Y:S02]  /*01c0*/  USHF.L.U32 UR7, UR6, 0xb, URZ ;  /* 0x0000000b06077899 */ /* 0x000fe4000800063f */
[----:B------:R-:W-:Y:S02]  /*01d0*/  USHF.L.U32 UR6, UR6, 0x1, URZ ;  /* 0x0000000106067899 */ /* 0x000fe4000800063f */
[----:B0-----:R-:W-:Y:S02]  /*01e0*/  ULEA UR8, UR8, UR4, 0x18 ;  /* 0x0000000408087291 */ /* 0x001fe4000f8ec03f */
[----:B------:R-:W-:-:S04]  /*01f0*/  UIADD3 UR4, -UR5, 0x100000, URZ ;  /* 0x0010000005047890 */ /* 0x000fc8000fffe13f */
[----:B------:R-:W-:Y:S02]  /*0200*/  USHF.L.U32 UR5, UR4, 0xb, URZ ;  /* 0x0000000b04057899 */ /* 0x000fe4000800063f */
[----:B------:R-:W-:Y:S01]  /*0210*/  USHF.L.U32 UR4, UR4, 0x1, URZ ;  /* 0x0000000104047899 */ /* 0x000fe2000800063f */
[----:B------:R-:W0:Y:S11]  /*0220*/  FENCE.VIEW.ASYNC.S ;  /* 0x00000000000073c6 */ /* 0x000e360000000000 */
[----:B0-----:R0:W1:Y:S01]  /*0230*/  SYNCS.EXCH.64 URZ, [UR8], UR4 ;  /* 0x00000004083f75b2 */ /* 0x0010620008000100 */
[----:B------:R0:W2:Y:S01]  /*0240*/  SYNCS.EXCH.64 URZ, [UR8+0x28], UR6 ;  /* 0x00002806083f75b2 */ /* 0x0000a20008000100 */
[----:B------:R0:W3:Y:S01]  /*0250*/  SYNCS.EXCH.64 URZ, [UR8+0x8], UR4 ;  /* 0x00000804083f75b2 */ /* 0x0000e20008000100 */
[----:B------:R0:W4:Y:S01]  /*0260*/  SYNCS.EXCH.64 URZ, [UR8+0x30], UR6 ;  /* 0x00003006083f75b2 */ /* 0x0001220008000100 */
[----:B------:R0:W0:Y:S01]  /*0270*/  SYNCS.EXCH.64 URZ, [UR8+0x10], UR4 ;  /* 0x00001004083f75b2 */ /* 0x0000220008000100 */
[----:B------:R0:W0:Y:S01]  /*0280*/  SYNCS.EXCH.64 URZ, [UR8+0x38], UR6 ;  /* 0x00003806083f75b2 */ /* 0x0000220008000100 */
[----:B------:R0:W0:Y:S01]  /*0290*/  SYNCS.EXCH.64 URZ, [UR8+0x18], UR4 ;  /* 0x00001804083f75b2 */ /* 0x0000220008000100 */
[----:B------:R0:W0:Y:S01]  /*02a0*/  SYNCS.EXCH.64 URZ, [UR8+0x40], UR6 ;  /* 0x00004006083f75b2 */ /* 0x0000220008000100 */
[----:B------:R0:W0:Y:S01]  /*02b0*/  SYNCS.EXCH.64 URZ, [UR8+0x20], UR4 ;  /* 0x00002004083f75b2 */ /* 0x0000220008000100 */
[----:B------:R0:W0:Y:S01]  /*02c0*/  SYNCS.EXCH.64 URZ, [UR8+0x48], UR6 ;  /* 0x00004806083f75b2 */ /* 0x0000220008000100 */
[----:B------:R-:W-:Y:S01]  /*02d0*/  NOP ;  /* 0x0000000000007918 */ /* 0x000fe20000000000 */
.L_x_2:
[----:B------:R-:W-:Y:S01]  /*02e0*/  SHF.R.S32.HI R7, RZ, 0x1f, R18 ;  /* 0x0000001fff077819 */ /* 0x000fe20000011412 */
[----:B------:R-:W5:Y:S01]  /*02f0*/  SHFL.IDX PT, R0, R0, RZ, 0x1f ;  /* 0x00001fff00007589 */ /* 0x000f6200000e0000 */
[----:B0-----:R-:W0:Y:S01]  /*0300*/  S2UR UR8, SR_CTAID.X ;  /* 0x00000000000879c3 */ /* 0x001e220000002500 */
[----:B------:R-:W-:Y:S02]  /*0310*/  ELECT P0, URZ, PT ;  /* 0x00000000003f782f */ /* 0x000fe40003800000 */
[----:B------:R-:W-:Y:S01]  /*0320*/  LEA.HI R7, R7, R18, RZ, 0x7 ;  /* 0x0000001207077211 */ /* 0x000fe200078f38ff */
[----:B------:R-:W1:Y:S01]  /*0330*/  S2R R4, SR_CTAID.Y ;  /* 0x0000000000047919 */ /* 0x000e620000002600 */
[----:B------:R-:W-:Y:S01]  /*0340*/  SHF.R.S32.HI R8, RZ, 0x1f, R3 ;  /* 0x0000001fff087819 */ /* 0x000fe20000011403 */
[----:B------:R-:W-:Y:S01]  /*0350*/  ULDC UR4, c[0x0][0x150] ;  /* 0x0000540000047ab9 */ /* 0x000fe20000000800 */
[----:B------:R-:W-:Y:S01]  /*0360*/  LOP3.LUT R7, R7, 0xffffff80, RZ, 0xc0, !PT ;  /* 0xffffff8007077812 */ /* 0x000fe200078ec0ff */
[----:B------:R-:W-:Y:S01]  /*0370*/  NOP ;  /* 0x0000000000007918 */ /* 0x000fe20000000000 */
[----:B------:R-:W-:Y:S01]  /*0380*/  LEA.HI R8, R8, R3, RZ, 0x2 ;  /* 0x0000000308087211 */ /* 0x000fe200078f10ff */
[----:B------:R-:W2:Y:S01]  /*0390*/  LDC R10, c[0x0][0x144] ;  /* 0x00005100ff0a7b82 */ /* 0x000ea20000000800 */
[----:B------:R-:W-:Y:S01]  /*03a0*/  NOP ;  /* 0x0000000000007918 */ /* 0x000fe20000000000 */
[----:B------:R-:W-:Y:S01]  /*03b0*/  IMAD.IADD R6, R18, 0x1, -R7 ;  /* 0x0000000112067824 */ /* 0x000fe200078e0a07 */
[----:B------:R-:W-:Y:S01]  /*03c0*/  LOP3.LUT R8, R8, 0x3ffffffc, RZ, 0xc0, !PT ;  /* 0x3ffffffc08087812 */ /* 0x000fe200078ec0ff */
[----:B------:R-:W-:Y:S01]  /*03d0*/  IMAD.MOV.U32 R23, RZ, RZ, 0x1 ;  /* 0x00000001ff177424 */ /* 0x000fe200078e00ff */
[----:B------:R-:W-:-:S02]  /*03e0*/  ISETP.NE.AND P3, PT, R5, RZ, PT ;  /* 0x000000ff0500720c */ /* 0x000fc40003f65270 */
[----:B------:R-:W-:Y:S01]  /*03f0*/  SHF.R.S32.HI R7, RZ, 0x1f, R6 ;  /* 0x0000001fff077819 */ /* 0x000fe20000011406 */
[----:B------:R-:W-:Y:S01]  /*0400*/  IMAD.IADD R8, R3, 0x1, -R8 ;  /* 0x0000000103087824 */ /* 0x000fe200078e0a08 */
[----:B------:R-:W3:Y:S02]  /*0410*/  LDC R13, c[0x0][0x140] ;  /* 0x00005000ff0d7b82 */ /* 0x000ee40000000800 */
[----:B------:R-:W-:Y:S02]  /*0420*/  LEA.HI R7, R7, R6, RZ, 0x3 ;  /* 0x0000000607077211 */ /* 0x000fe400078f18ff */
[----:B-----5:R-:W-:Y:S02]  /*0430*/  ISETP.NE.OR P0, PT, R0, RZ, !P0 ;  /* 0x000000ff0000720c */ /* 0x020fe40004705670 */
[--C-:B------:R-:W-:Y:S02]  /*0440*/  SHF.R.S32.HI R0, RZ, 0x3, R7.reuse ;  /* 0x00000003ff007819 */ /* 0x100fe40000011407 */
[----:B------:R-:W-:-:S02]  /*0450*/  SHF.R.S32.HI R7, RZ, 0x1f, R7 ;  /* 0x0000001fff077819 */ /* 0x000fc40000011407 */
[----:B0-----:R-:W-:Y:S02]  /*0460*/  I2FP.F32.U32 R9, UR8 ;  /* 0x0000000800097c45 */ /* 0x001fe40008201000 */
[----:B------:R-:W-:-:S03]  /*0470*/  LEA.HI R7, R7, R0, RZ, 0x2 ;  /* 0x0000000007077211 */ /* 0x000fc600078f10ff */
[----:B------:R-:W-:Y:S01]  /*0480*/  FMUL R9, R9, UR4 ;  /* 0x0000000409097c20 */ /* 0x000fe20008400000 */
[----:B------:R-:W-:Y:S01]  /*0490*/  LOP3.LUT R7, R7, 0xfffffffc, RZ, 0xc0, !PT ;  /* 0xfffffffc07077812 */ /* 0x000fe200078ec0ff */
[----:B------:R-:W-:Y:S01]  /*04a0*/  VOTEU.ALL UP0, P0 ;  /* 0x00000000003f7886 */ /* 0x000fe20000000000 */
[----:B-1----:R-:W-:Y:S01]  /*04b0*/  I2FP.F32.U32 R3, R4 ;  /* 0x0000000400037245 */ /* 0x002fe20000201000 */
[----:B------:R-:W-:Y:S01]  /*04c0*/  ULDC UR4, c[0x0][0x154] ;  /* 0x0000550000047ab9 */ /* 0x000fe20000000800 */
[----:B------:R-:W-:Y:S01]  /*04d0*/  VOTEU.ALL UP1, P0 ;  /* 0x00000000003f7886 */ /* 0x000fe20000020000 */
[----:B------:R-:W0:Y:S01]  /*04e0*/  F2I.U32.TRUNC.NTZ R9, R9 ;  /* 0x0000000900097305 */ /* 0x000e22000020f000 */
[----:B------:R-:W-:Y:S01]  /*04f0*/  IMAD.IADD R7, R0, 0x1, -R7 ;  /* 0x0000000100077824 */ /* 0x000fe200078e0a07 */
[----:B------:R-:W1:Y:S01]  /*0500*/  @!UP0 S2UR UR7, SR_CgaCtaId ;  /* 0x00000000000789c3 */ /* 0x000e620000008800 */
[----:B------:R-:W-:Y:S01]  /*0510*/  FMUL R12, R3, UR4 ;  /* 0x00000004030c7c20 */ /* 0x000fe20008400000 */
[----:B------:R-:W-:Y:S01]  /*0520*/  UMOV UR4, 0x20 ;  /* 0x0000002000047882 */ /* 0x000fe20000000000 */
[----:B------:R-:W-:Y:S01]  /*0530*/  IMAD R8, R8, 0x4, R7 ;  /* 0x0000000408087824 */ /* 0x000fe200078e0207 */
[----:B------:R-:W-:Y:S01]  /*0540*/  @!UP0 UMOV UR6, 0x400 ;  /* 0x0000040000068882 */ /* 0x000fe20000000000 */
[----:B------:R-:W-:-:S04]  /*0550*/  @!UP0 UIADD3 UR4, -UR4, 0x100000, URZ ;  /* 0x0010000004048890 */ /* 0x000fc8000fffe13f */
[----:B------:R-:W-:Y:S02]  /*0560*/  @!UP0 USHF.L.U32 UR5, UR4, 0xb, URZ ;  /* 0x0000000b04058899 */ /* 0x000fe4000800063f */
[----:B------:R-:W-:Y:S01]  /*0570*/  @!UP0 USHF.L.U32 UR4, UR4, 0x1, URZ ;  /* 0x0000000104048899 */ /* 0x000fe2000800063f */
[----:B---3--:R-:W-:Y:S01]  /*0580*/  ISETP.EQ.U32.AND P2, PT, R13, 0x1, PT ;  /* 0x000000010d00780c */ /* 0x008fe20003f42070 */
[----:B------:R-:W3:Y:S01]  /*0590*/  F2I.U32.TRUNC.NTZ R12, R12 ;  /* 0x0000000c000c7305 */ /* 0x000ee2000020f000 */
[----:B------:R-:W-:Y:S01]  /*05a0*/  LEA.HI R0, R8, R8, RZ, 0x1 ;  /* 0x0000000808007211 */ /* 0x000fe200078f08ff */
[----:B------:R-:W5:Y:S03]  /*05b0*/  LDC R7, c[0x0][0x148] ;  /* 0x00005200ff077b82 */ /* 0x000f660000000800 */
[----:B------:R-:W-:Y:S01]  /*05c0*/  LOP3.LUT R11, R0, 0xfffffffe, RZ, 0xc0, !PT ;  /* 0xfffffffe000b7812 */ /* 0x000fe200078ec0ff */
[----:B0-----:R-:W-:Y:S01]  /*05d0*/  IMAD.MOV R15, RZ, RZ, -R9 ;  /* 0x000000ffff0f7224 */ /* 0x001fe200078e0a09 */
[----:B------:R-:W-:-:S03]  /*05e0*/  SHF.R.S32.HI R9, RZ, 0x1f, R2 ;  /* 0x0000001fff097819 */ /* 0x000fc60000011402 */
[----:B--2---:R-:W-:Y:S01]  /*05f0*/  IMAD R3, R10, R15, UR8 ;  /* 0x000000080a037e24 */ /* 0x004fe2000f8e020f */
[----:B------:R-:W-:Y:S01]  /*0600*/  LEA.HI R9, R9, R2, RZ, 0x2 ;  /* 0x0000000209097211 */ /* 0x000fe200078f10ff */
[C---:B------:R-:W-:Y:S02]  /*0610*/  IMAD.IADD R0, R8.reuse, 0x1, -R11 ;  /* 0x0000000108007824 */ /* 0x040fe400078e0a0b */
[----:B------:R-:W-:Y:S01]  /*0620*/  IMAD.SHL.U32 R11, R8, 0x4, RZ ;  /* 0x00000004080b7824 */ /* 0x000fe200078e00ff */
[----:B------:R-:W-:Y:S01]  /*0630*/  LOP3.LUT R9, R9, 0xfffffffc, RZ, 0xc0, !PT ;  /* 0xfffffffc09097812 */ /* 0x000fe200078ec0ff */
[----:B---3--:R-:W-:Y:S01]  /*0640*/  IMAD.MOV R24, RZ, RZ, -R12 ;  /* 0x000000ffff187224 */ /* 0x008fe200078e0a0c */
[----:B------:R-:W-:Y:S01]  /*0650*/  ISETP.NE.AND P4, PT, R0, R3, PT ;  /* 0x000000030000720c */ /* 0x000fe20003f85270 */
[----:B-1----:R-:W-:Y:S01]  /*0660*/  @!UP0 ULEA UR6, UR7, UR6, 0x18 ;  /* 0x0000000607068291 */ /* 0x002fe2000f8ec03f */
[----:B------:R-:W-:Y:S01]  /*0670*/  LOP3.LUT R152, R8, 0xc, R11, 0x78, !PT ;  /* 0x0000000c08987812 */ /* 0x000fe200078e780b */
[----:B------:R-:W-:Y:S01]  /*0680*/  IMAD.IADD R0, R2, 0x1, -R9 ;  /* 0x0000000102007824 */ /* 0x000fe200078e0a09 */
[----:B------:R-:W-:Y:S01]  /*0690*/  VOTEU.ALL UP0, P0 ;  /* 0x00000000003f7886 */ /* 0x000fe20000000000 */
[----:B------:R-:W-:Y:S01]  /*06a0*/  LOP3.LUT P0, RZ, R6, 0x7, RZ, 0xc0, !PT ;  /* 0x0000000706ff7812 */ /* 0x000fe2000780c0ff */
[----:B------:R-:W-:-:S02]  /*06b0*/  VIADD R6, R5, 0xffffffff ;  /* 0xffffffff05067836 */ /* 0x000fc40000000000 */
[----:B------:R-:W-:Y:S01]  /*06c0*/  ISETP.NE.AND P1, PT, R0, 0x3, PT ;  /* 0x000000030000780c */ /* 0x000fe20003f25270 */
[----:B-----5:R-:W-:Y:S01]  /*06d0*/  IMAD R9, R7, R24, R4 ;  /* 0x0000001807097224 */ /* 0x020fe200078e0204 */
[----:B------:R-:W-:Y:S02]  /*06e0*/  ISETP.LT.U32.AND P0, PT, R152, 0x2, !P0 ;  /* 0x000000029800780c */ /* 0x000fe40004701070 */
[----:B------:R-:W-:Y:S01]  /*06f0*/  ISETP.EQ.OR P1, PT, R0, RZ, !P1 ;  /* 0x000000ff0000720c */ /* 0x000fe20004f22670 */
[----:B------:R-:W0:Y:S02]  /*0700*/  FENCE.VIEW.ASYNC.S ;  /* 0x00000000000073c6 */ /* 0x000e240000000000 */
[----:B0-----:R0:W1:Y:S01]  /*0710*/  @!UP0 SYNCS.EXCH.64 URZ, [UR6+0x60], UR4 ;  /* 0x00006004063f85b2 */ /* 0x0010620008000100 */
[----:B------:R-:W-:Y:S02]  /*0720*/  @P4 LEA.HI R2, R152, R152, RZ, 0x1 ;  /* 0x0000009898024211 */ /* 0x000fe400078f08ff */
[----:B------:R-:W-:-:S02]  /*0730*/  ISETP.EQ.AND P1, PT, R5, RZ, P1 ;  /* 0x000000ff0500720c */ /* 0x000fc40000f22270 */
[----:B------:R-:W-:Y:S02]  /*0740*/  @P4 SHF.R.S32.HI R2, RZ, 0x1, R2 ;  /* 0x00000001ff024819 */ /* 0x000fe40000011402 */
[----:B------:R-:W-:Y:S02]  /*0750*/  ISETP.GE.U32.AND P6, PT, R6, 0x2, PT ;  /* 0x000000020600780c */ /* 0x000fe40003fc6070 */
[----:B------:R-:W-:Y:S02]  /*0760*/  @P4 ISETP.NE.AND P5, PT, R2, R9, PT ;  /* 0x000000090200420c */ /* 0x000fe40003fa5270 */
[----:B------:R-:W-:Y:S02]  /*0770*/  SEL R2, RZ, 0x1, !P0 ;  /* 0x00000001ff027807 */ /* 0x000fe40004000000 */
[----:B------:R-:W-:Y:S02]  /*0780*/  @P4 SEL R23, RZ, 0x1, P5 ;  /* 0x00000001ff174807 */ /* 0x000fe40002800000 */
[----:B------:R-:W-:Y:S01]  /*0790*/  SEL R19, RZ, 0x1, !P1 ;  /* 0x00000001ff137807 */ /* 0x000fe20004800000 */
[----:B------:R0:W2:Y:S01]  /*07a0*/  @!UP1 SYNCS.EXCH.64 URZ, [UR6+0x68], UR4 ;  /* 0x00006804063f95b2 */ /* 0x0000a20008000100 */
[----:B------:R-:W-:Y:S01]  /*07b0*/  LOP3.LUT R23, R23, R2, RZ, 0xc0, !PT ;  /* 0x0000000217177212 */ /* 0x000fe200078ec0ff */
[----:B------:R-:W-:Y:S01]  /*07c0*/  NOP ;  /* 0x0000000000007918 */ /* 0x000fe20000000000 */
[----:B------:R-:W-:Y:S01]  /*07d0*/  SEL R19, R19, 0x2, P6 ;  /* 0x0000000213137807 */ /* 0x000fe20003000000 */
[----:B------:R-:W-:Y:S06]  /*07e0*/  @!P2 BRA `(.L_x_3) ;  /* 0x000000000008a947 */ /* 0x000fec0003800000 */
[----:B-12-4-:R-:W-:Y:S01]  /*07f0*/  UCGABAR_ARV ;  /* 0x00000000000079c7 */ /* 0x016fe20008000000 */
[----:B------:R-:W-:Y:S05]  /*0800*/  BRA `(.L_x_4) ;  /* 0x0000000000047947 */ /* 0x000fea0003800000 */
.L_x_3:
[----:B-12-4-:R-:W-:Y:S01]  /*0810*/  NOP ;  /* 0x0000000000007918 */ /* 0x016fe20000000000 */
.L_x_4:
[----:B------:R-:W1:Y:S01]  /*0820*/  LDC R2, c[0x0][0x65c] ;  /* 0x00019700ff027b82 */ /* 0x000e620000000800 */
[----:B------:R-:W-:Y:S02]  /*0830*/  IMAD.U32 R8, RZ, RZ, UR8 ;  /* 0x00000008ff087e24 */ /* 0x000fe4000f8e00ff */
[----:B------:R-:W-:Y:S01]  /*0840*/  IMAD.MOV.U32 R9, RZ, RZ, RZ ;  /* 0x000000ffff097224 */ /* 0x000fe200078e00ff */
[----:B-1----:R-:W-:-:S04]  /*0850*/  ISETP.NE.AND P1, PT, R2, 0x1, PT ;  /* 0x000000010200780c */ /* 0x002fc80003f25270 */
[----:B------:R-:W-:-:S09]  /*0860*/  P2R R5, PR, RZ, 0x2 ;  /* 0x00000002ff057803 */ /* 0x000fd20000000000 */
[----:B------:R-:W1:Y:S01]  /*0870*/  @P1 LDC R17, c[0x0][0x10] ;  /* 0x00000400ff111b82 */ /* 0x000e620000000800 */
[----:B------:R-:W-:Y:S02]  /*0880*/  @P1 IMAD.MOV.U32 R5, RZ, RZ, RZ ;  /* 0x000000ffff051224 */ /* 0x000fe400078e00ff */
[----:B------:R-:W-:-:S05]  /*0890*/  @P1 IMAD.MOV.U32 R13, RZ, RZ, RZ ;  /* 0x000000ffff0d1224 */ /* 0x000fca00078e00ff */
[----:B------:R-:W2:Y:S01]  /*08a0*/  @!P1 LDC R11, c[0x0][0xc] ;  /* 0x00000300ff0b9b82 */ /* 0x000ea20000000800 */
[----:B-1----:R-:W-:-:S04]  /*08b0*/  @P1 IMAD.WIDE.U32 R16, R17, UR8, R4 ;  /* 0x0000000811101c25 */ /* 0x002fc8000f8e0004 */
[----:B------:R-:W-:Y:S02]  /*08c0*/  @P1 IMAD.IADD R17, R17, 0x1, R13 ;  /* 0x0000000111111824 */ /* 0x000fe400078e020d */
[----:B--2---:R-:W-:-:S04]  /*08d0*/  @!P1 IMAD.WIDE.U32 R8, R4, R11, R8 ;  /* 0x0000000b04089225 */ /* 0x004fc800078e0008 */
[----:B------:R-:W-:Y:S02]  /*08e0*/  @!P1 IMAD.MOV.U32 R16, RZ, RZ, R8 ;  /* 0x000000ffff109224 */ /* 0x000fe400078e0008 */
[----:B------:R-:W-:Y:S01]  /*08f0*/  @!P1 IMAD.MOV.U32 R17, RZ, RZ, R9 ;  /* 0x000000ffff119224 */ /* 0x000fe200078e0009 */
[----:B------:R-:W-:Y:S06]  /*0900*/  @!P2 BRA `(.L_x_5) ;  /* 0x00000000000ca947 */ /* 0x000fec0003800000 */
[----:B------:R-:W-:Y:S01]  /*0910*/  UCGABAR_WAIT ;  /* 0x0000000000007dc7 */ /* 0x000fe20008000000 */
[----:B------:R-:W-:Y:S01]  /*0920*/  CCTL.IVALL ;  /* 0x00000000ff00798f */ /* 0x000fe20002000000 */
[----:B------:R-:W-:Y:S05]  /*0930*/  BRA `(.L_x_6) ;  /* 0x0000000000047947 */ /* 0x000fea0003800000 */
.L_x_5:
[----:B------:R-:W-:Y:S06]  /*0940*/  BAR.SYNC.DEFER_BLOCKING 0x0 ;  /* 0x0000000000007b1d */ /* 0x000fec0000010000 */
.L_x_6:
[----:B------:R-:W-:Y:S05]  /*0950*/  @!P3 BRA `(.L_x_7) ;  /* 0x0000007c0064b947 */ /* 0x000fea0003800000 */
[----:B------:R-:W-:-:S13]  /*0960*/  ISETP.GT.U32.AND P0, PT, R6, 0x1, PT ;  /* 0x000000010600780c */ /* 0x000fda0003f04070 */
[----:B0-----:R-:W-:Y:S05]  /*0970*/  @P0 EXIT ;  /* 0x000000000000094d */ /* 0x001fea0003800000 */
[----:B------:R-:W-:Y:S01]  /*0980*/  ULDC.64 UR4, c[0x0][0x650] ;  /* 0x0001940000047ab9 */ /* 0x000fe20000000a00 */
[----:B------:R-:W-:Y:S01]  /*0990*/  PRMT R0, RZ, 0x7610, R0 ;  /* 0x00007610ff007816 */ /* 0x000fe20000000000 */
[----:B------:R-:W-:Y:S01]  /*09a0*/  IMAD.MOV.U32 R154, RZ, RZ, -0x1 ;  /* 0xffffffffff9a7424 */ /* 0x000fe200078e00ff */
[----:B------:R-:W-:Y:S01]  /*09b0*/  ISETP.GE.U32.AND P0, PT, R16, UR4, PT ;  /* 0x0000000410007c0c */ /* 0x000fe2000bf06070 */
[----:B------:R-:W-:Y:S02]  /*09c0*/  IMAD.MOV.U32 R153, RZ, RZ, -0x1 ;  /* 0xffffffffff997424 */ /* 0x000fe400078e00ff */
[----:B------:R-:W-:Y:S01]  /*09d0*/  IMAD.MOV.U32 R22, RZ, RZ, -0x1 ;  /* 0xffffffffff167424 */ /* 0x000fe200078e00ff */
[----:B------:R-:W-:-:S13]  /*09e0*/  ISETP.GE.U32.AND.EX P0, PT, R17, UR5, PT, P0 ;  /* 0x0000000511007c0c */ /* 0x000fda000bf06100 */
[----:B------:R-:W-:Y:S05]  /*09f0*/  @P0 BRA `(.L_x_8) ;  /* 0x00000004002c0947 */ /* 0x000fea0003800000 */
[----:B------:R-:W0:Y:S01]  /*0a00*/  LDC.64 R20, c[0x0][0x628] ;  /* 0x00018a00ff147b82 */ /* 0x000e220000000a00 */
[----:B------:R-:W-:Y:S02]  /*0a10*/  IMAD.MOV.U32 R8, RZ, RZ, R16 ;  /* 0x000000ffff087224 */ /* 0x000fe400078e0010 */
[----:B------:R-:W-:-:S05]  /*0a20*/  IMAD.MOV.U32 R9, RZ, RZ, R17 ;  /* 0x000000ffff097224 */ /* 0x000fca00078e0011 */
[----:B------:R-:W1:Y:S08]  /*0a30*/  LDC R0, c[0x0][0x630] ;  /* 0x00018c00ff007b82 */ /* 0x000e700000000800 */
[----:B------:R-:W2:Y:S01]  /*0a40*/  LDC.64 R26, c[0x0][0x620] ;  /* 0x00018800ff1a7b82 */ /* 0x000ea20000000a00 */
[----:B0-----:R-:W-:-:S04]  /*0a50*/  ISETP.NE.U32.AND P0, PT, R20, RZ, PT ;  /* 0x000000ff1400720c */ /* 0x001fc80003f05070 */
[----:B------:R-:W-:-:S13]  /*0a60*/  ISETP.NE.AND.EX P0, PT, R21, RZ, PT, P0 ;  /* 0x000000ff1500720c */ /* 0x000fda0003f05300 */
[----:B-12---:R-:W-:Y:S05]  /*0a70*/  @!P0 BRA `(.L_x_9) ;  /* 0x0000000000288947 */ /* 0x006fea0003800000 */
[----:B------:R-:W0:Y:S02]  /*0a80*/  LDC R13, c[0x0][0x634] ;  /* 0x00018d00ff0d7b82 */ /* 0x000e240000000800 */
[----:B0-----:R-:W-:-:S05]  /*0a90*/  IADD3 R13, P0, R16, R13, RZ ;  /* 0x0000000d100d7210 */ /* 0x001fca0007f1e0ff */
[----:B------:R-:W-:-:S04]  /*0aa0*/  IMAD.X R15, RZ, RZ, R17, P0 ;  /* 0x000000ffff0f7224 */ /* 0x000fc800000e0611 */
[----:B------:R-:W-:-:S04]  /*0ab0*/  IMAD.WIDE.U32 R8, R15, R20, RZ ;  /* 0x000000140f087225 */ /* 0x000fc800078e00ff */
[----:B------:R-:W-:-:S04]  /*0ac0*/  IMAD.WIDE.U32 R10, P0, R13, R21, R8 ;  /* 0x000000150d0a7225 */ /* 0x000fc80007800008 */
[----:B------:R-:W-:-:S04]  /*0ad0*/  IMAD.WIDE.U32 R8, R13, R20, RZ ;  /* 0x000000140d087225 */ /* 0x000fc800078e00ff */
[----:B------:R-:W-:Y:S01]  /*0ae0*/  IMAD.X R13, RZ, RZ, RZ, P0 ;  /* 0x000000ffff0d7224 */ /* 0x000fe200000e06ff */
[----:B------:R-:W-:Y:S01]  /*0af0*/  IADD3 RZ, P0, R9, R10, RZ ;  /* 0x0000000a09ff7210 */ /* 0x000fe20007f1e0ff */
[----:B------:R-:W-:-:S04]  /*0b00*/  IMAD.MOV.U32 R12, RZ, RZ, R11 ;  /* 0x000000ffff0c7224 */ /* 0x000fc800078e000b */
[----:B------:R-:W-:-:S08]  /*0b10*/  IMAD.WIDE.U32.X R8, R15, R21, R12, P0 ;  /* 0x000000150f087225 */ /* 0x000fd000000e040c */
.L_x_9:
[----:B------:R-:W0:Y:S01]  /*0b20*/  LDC.64 R20, c[0x0][0x640] ;  /* 0x00019000ff147b82 */ /* 0x000e220000000a00 */
[--C-:B------:R-:W-:Y:S01]  /*0b30*/  SHF.R.U64 R28, R8, R0, R9.reuse ;  /* 0x00000000081c7219 */ /* 0x100fe20000001209 */
[----:B------:R-:W-:Y:S01]  /*0b40*/  IMAD R30, R7, R24, R4 ;  /* 0x00000018071e7224 */ /* 0x000fe200078e0204 */
[----:B------:R-:W-:Y:S01]  /*0b50*/  SHF.R.U32.HI R0, RZ, R0, R9 ;  /* 0x00000000ff007219 */ /* 0x000fe20000011609 */
[----:B------:R-:W-:Y:S01]  /*0b60*/  IMAD.MOV.U32 R25, RZ, RZ, 0x1 ;  /* 0x00000001ff197424 */ /* 0x000fe200078e00ff */
[----:B------:R-:W-:-:S03]  /*0b70*/  IADD3 R5, P0, RZ, -R28, RZ ;  /* 0x8000001cff057210 */ /* 0x000fc60007f1e0ff */
[----:B------:R-:W1:Y:S02]  /*0b80*/  LDC R6, c[0x0][0x618] ;  /* 0x00018600ff067b82 */ /* 0x000e640000000800 */
[----:B------:R-:W-:-:S04]  /*0b90*/  IMAD.X R9, RZ, RZ, ~R0, P0 ;  /* 0x000000ffff097224 */ /* 0x000fc800000e0e00 */
[-C--:B------:R-:W-:Y:S02]  /*0ba0*/  IMAD R0, R9, R26.reuse, RZ ;  /* 0x0000001a09007224 */ /* 0x080fe400078e02ff */
[----:B------:R-:W2:Y:S01]  /*0bb0*/  LDC R11, c[0x0][0x608] ;  /* 0x00018200ff0b7b82 */ /* 0x000ea20000000800 */
[----:B------:R-:W-:-:S04]  /*0bc0*/  IMAD.WIDE.U32 R8, R5, R26, R16 ;  /* 0x0000001a05087225 */ /* 0x000fc800078e0010 */
[----:B------:R-:W-:-:S03]  /*0bd0*/  IMAD R5, R5, R27, R0 ;  /* 0x0000001b05057224 */ /* 0x000fc600078e0200 */
[----:B------:R-:W3:Y:S01]  /*0be0*/  LDC R12, c[0x0][0x658] ;  /* 0x00019600ff0c7b82 */ /* 0x000ee20000000800 */
[----:B0-----:R-:W-:Y:S01]  /*0bf0*/  ISETP.NE.U32.AND P0, PT, R20, RZ, PT ;  /* 0x000000ff1400720c */ /* 0x001fe20003f05070 */
[----:B------:R-:W-:Y:S02]  /*0c00*/  IMAD.IADD R5, R9, 0x1, R5 ;  /* 0x0000000109057824 */ /* 0x000fe400078e0205 */
[----:B------:R-:W-:Y:S01]  /*0c10*/  IMAD.MOV.U32 R9, RZ, RZ, -0x1 ;  /* 0xffffffffff097424 */ /* 0x000fe200078e00ff */
[----:B------:R-:W-:-:S03]  /*0c20*/  ISETP.NE.AND.EX P0, PT, R21, RZ, PT, P0 ;  /* 0x000000ff1500720c */ /* 0x000fc60003f05300 */
[----:B------:R-:W0:Y:S01]  /*0c30*/  LDC R15, c[0x0][0x600] ;  /* 0x00018000ff0f7b82 */ /* 0x000e220000000800 */
[-CC-:B-1----:R-:W-:Y:S02]  /*0c40*/  SHF.R.U64 R13, R8, R6.reuse, R5.reuse ;  /* 0x00000006080d7219 */ /* 0x182fe40000001205 */
[----:B------:R-:W-:-:S05]  /*0c50*/  SHF.R.U32.HI R0, RZ, R6, R5 ;  /* 0x00000006ff007219 */ /* 0x000fca0000011605 */
[----:B------:R-:W1:Y:S01]  /*0c60*/  LDC R14, c[0x0][0x648] ;  /* 0x00019200ff0e7b82 */ /* 0x000e620000000800 */
[-CC-:B--2---:R-:W-:Y:S02]  /*0c70*/  SHF.R.U64 R27, R13, R11.reuse, R0.reuse ;  /* 0x0000000b0d1b7219 */ /* 0x184fe40000001200 */
[----:B------:R-:W-:-:S05]  /*0c80*/  SHF.R.U32.HI R5, RZ, R11, R0 ;  /* 0x0000000bff057219 */ /* 0x000fca0000011600 */
[----:B------:R-:W2:Y:S01]  /*0c90*/  LDC R22, c[0x0][0x638] ;  /* 0x00018e00ff167b82 */ /* 0x000ea20000000800 */
[-CC-:B---3--:R-:W-:Y:S02]  /*0ca0*/  SHF.R.U64 R24, R27, R12.reuse, R5.reuse ;  /* 0x0000000c1b187219 */ /* 0x188fe40000001205 */
[-C--:B------:R-:W-:Y:S02]  /*0cb0*/  SHF.L.U32 R0, R9, R12.reuse, RZ ;  /* 0x0000000c09007219 */ /* 0x080fe400000006ff */
[----:B------:R-:W-:Y:S01]  /*0cc0*/  SHF.R.U32.HI R5, RZ, R12, R5 ;  /* 0x0000000cff057219 */ /* 0x000fe20000011605 */
[----:B------:R-:W-:Y:S01]  /*0cd0*/  IMAD.MOV.U32 R4, RZ, RZ, R24 ;  /* 0x000000ffff047224 */ /* 0x000fe200078e0018 */
[----:B------:R-:W-:Y:S01]  /*0ce0*/  LOP3.LUT R10, RZ, R0, RZ, 0x33, !PT ;  /* 0x00000000ff0a7212 */ /* 0x000fe200078e33ff */
[----:B------:R-:W3:Y:S01]  /*0cf0*/  LDC R26, c[0x0][0x610] ;  /* 0x00018400ff1a7b82 */ /* 0x000ee20000000800 */
[----:B------:R-:W-:Y:S05]  /*0d00*/  @!P0 BRA `(.L_x_10) ;  /* 0x0000000000288947 */ /* 0x000fea0003800000 */
[----:B------:R-:W4:Y:S02]  /*0d10*/  LDC R9, c[0x0][0x64c] ;  /* 0x00019300ff097b82 */ /* 0x000f240000000800 */
[----:B----4-:R-:W-:-:S05]  /*0d20*/  IADD3 R9, P0, R24, R9, RZ ;  /* 0x0000000918097210 */ /* 0x010fca0007f1e0ff */
        /* <DEDUP_REMOVED lines=8> */
.L_x_10:
[----:B-1----:R-:W-:Y:S01]  /*0db0*/  SHF.R.U64 R4, R4, R14, R5 ;  /* 0x0000000e04047219 */ /* 0x002fe20000001205 */
[----:B0-----:R-:W-:Y:S01]  /*0dc0*/  VIADD R6, R15, 0xffffffff ;  /* 0xffffffff0f067836 */ /* 0x001fe20000000000 */
[----:B------:R-:W-:Y:S02]  /*0dd0*/  SHF.L.U32 R0, R25, R12, RZ ;  /* 0x0000000c19007219 */ /* 0x000fe400000006ff */
[----:B------:R-:W-:Y:S01]  /*0de0*/  LOP3.LUT R5, R27, R10, RZ, 0xc0, !PT ;  /* 0x0000000a1b057212 */ /* 0x000fe200078ec0ff */
[----:B------:R-:W-:Y:S01]  /*0df0*/  IMAD.MOV R7, RZ, RZ, -R4 ;  /* 0x000000ffff077224 */ /* 0x000fe200078e0a04 */
[----:B------:R-:W-:Y:S02]  /*0e00*/  SEL R3, R3, R30, !P1 ;  /* 0x0000001e03037207 */ /* 0x000fe40004800000 */
[----:B------:R-:W-:Y:S01]  /*0e10*/  LOP3.LUT R6, R13, R6, RZ, 0xc0, !PT ;  /* 0x000000060d067212 */ /* 0x000fe200078ec0ff */
[----:B------:R-:W-:Y:S02]  /*0e20*/  IMAD R4, R0, R4, R5 ;  /* 0x0000000400047224 */ /* 0x000fe400078e0205 */
[----:B--2---:R-:W-:-:S02]  /*0e30*/  IMAD R0, R7, R22, R24 ;  /* 0x0000001607007224 */ /* 0x004fc400078e0218 */
[----:B---3--:R-:W-:Y:S02]  /*0e40*/  IMAD R3, R4, R26, R3 ;  /* 0x0000001a04037224 */ /* 0x008fe400078e0203 */
[----:B------:R-:W-:Y:S02]  /*0e50*/  IMAD R154, R0, R15, R6 ;  /* 0x0000000f009a7224 */ /* 0x000fe400078e0206 */
[----:B------:R-:W-:Y:S02]  /*0e60*/  IMAD.MOV.U32 R4, RZ, RZ, 0x1 ;  /* 0x00000001ff047424 */ /* 0x000fe400078e00ff */
[----:B------:R-:W-:Y:S01]  /*0e70*/  IMAD.MOV.U32 R22, RZ, RZ, R28 ;  /* 0x000000ffff167224 */ /* 0x000fe200078e001c */
[----:B------:R-:W-:Y:S02]  /*0e80*/  SEL R153, R154, R3, !P1 ;  /* 0x000000039a997207 */ /* 0x000fe40004800000 */
[----:B------:R-:W-:Y:S02]  /*0e90*/  PRMT R0, R4, 0x7610, R0 ;  /* 0x0000761004007816 */ /* 0x000fe40000000000 */
[----:B------:R-:W-:-:S07]  /*0ea0*/  SEL R154, R3, R154, !P1 ;  /* 0x0000009a039a7207 */ /* 0x000fce0004800000 */
.L_x_8:
[----:B------:R-:W-:-:S08]  /*0eb0*/  NOP ;  /* 0x0000000000007918 */ /* 0x000fd00000000000 */
[----:B------:R-:W0:Y:S02]  /*0ec0*/  USETMAXREG.TRY_ALLOC.CTAPOOL UP0, 0xe8 ;  /* 0x000000e8000079c8 */ /* 0x000e240008000600 */
[----:B0-----:R-:W-:-:S13]  /*0ed0*/  PLOP3.LUT P0, PT, PT, PT, UP0, 0x80, 0x0 ;  /* 0x000000000000781c */ /* 0x001fda0003f0f008 */
[----:B------:R-:W-:Y:S05]  /*0ee0*/  @!P0 BRA `(.L_x_8) ;  /* 0xfffffffc00f08947 */ /* 0x000fea000383ffff */
[----:B------:R-:W-:Y:S01]  /*0ef0*/  ULDC.64 UR4, c[0x0][0x598] ;  /* 0x0001660000047ab9 */ /* 0x000fe20000000a00 */
[----:B------:R-:W-:Y:S01]  /*0f00*/  ULDC.64 UR36, c[0x0][0x208] ;  /* 0x0000820000247ab9 */ /* 0x000fe20000000a00 */
[----:B------:R-:W-:-:S04]  /*0f10*/  ISETP.NE.U32.AND P0, PT, RZ, UR4, PT ;  /* 0x00000004ff007c0c */ /* 0x000fc8000bf05070 */
[----:B------:R-:W-:-:S13]  /*0f20*/  ISETP.NE.AND.EX P0, PT, RZ, UR5, PT, P0 ;  /* 0x00000005ff007c0c */ /* 0x000fda000bf05300 */
[----:B------:R-:W-:Y:S05]  /*0f30*/  @!P0 BRA `(.L_x_11) ;  /* 0x00000000001c8947 */ /* 0x000fea0003800000 */
[----:B------:R-:W0:Y:S02]  /*0f40*/  LDC.64 R4, c[0x0][0x598] ;  /* 0x00016600ff047b82 */ /* 0x000e240000000a00 */
[----:B0-----:R-:W2:Y:S02]  /*0f50*/  LDG.E.64 R4, desc[UR36][R4.64] ;  /* 0x0000002404047981 */ /* 0x001ea4000c1e1b00 */
[----:B--2---:R-:W-:-:S04]  /*0f60*/  ISETP.NE.U32.AND P0, PT, R4, RZ, PT ;  /* 0x000000ff0400720c */ /* 0x004fc80003f05070 */
[----:B------:R-:W-:-:S13]  /*0f70*/  ISETP.NE.AND.EX P0, PT, R5, RZ, PT, P0 ;  /* 0x000000ff0500720c */ /* 0x000fda0003f05300 */
[----:B------:R-:W-:Y:S05]  /*0f80*/  @!P0 BRA `(.L_x_11) ;  /* 0x0000000000088947 */ /* 0x000fea0003800000 */
[----:B------:R0:W5:Y:S01]  /*0f90*/  LD.E R155, desc[UR36][R4.64] ;  /* 0x00000024049b7980 */ /* 0x000162000c101900 */
[----:B------:R-:W-:Y:S05]  /*0fa0*/  BRA `(.L_x_12) ;  /* 0x0000000000247947 */ /* 0x000fea0003800000 */
.L_x_11:
[----:B------:R-:W-:Y:S02]  /*0fb0*/  ULDC.64 UR4, c[0x0][0x588] ;  /* 0x0001620000047ab9 */ /* 0x000fe40000000a00 */
[----:B------:R-:W-:-:S04]  /*0fc0*/  ISETP.NE.U32.AND P0, PT, RZ, UR4, PT ;  /* 0x00000004ff007c0c */ /* 0x000fc8000bf05070 */
[----:B------:R-:W-:-:S13]  /*0fd0*/  ISETP.NE.AND.EX P0, PT, RZ, UR5, PT, P0 ;  /* 0x00000005ff007c0c */ /* 0x000fda000bf05300 */
[----:B------:R-:W-:Y:S05]  /*0fe0*/  @!P0 BRA `(.L_x_13) ;  /* 0x00000000000c8947 */ /* 0x000fea0003800000 */
[----:B------:R-:W0:Y:S02]  /*0ff0*/  LDC.64 R4, c[0x0][0x588] ;  /* 0x00016200ff047b82 */ /* 0x000e240000000a00 */
[----:B0-----:R1:W5:Y:S01]  /*1000*/  LDG.E R155, desc[UR36][R4.64] ;  /* 0x00000024049b7981 */ /* 0x001362000c1e1900 */
[----:B------:R-:W-:Y:S05]  /*1010*/  BRA `(.L_x_12) ;  /* 0x0000000000087947 */ /* 0x000fea0003800000 */
.L_x_13:
[----:B------:R-:W-:Y:S02]  /*1020*/  ULDC UR4, c[0x0][0x580] ;  /* 0x0001600000047ab9 */ /* 0x000fe40000000800 */
[----:B------:R-:W-:-:S07]  /*1030*/  IMAD.U32 R155, RZ, RZ, UR4 ;  /* 0x00000004ff9b7e24 */ /* 0x000fce000f8e00ff */
.L_x_12:
[----:B------:R-:W-:Y:S02]  /*1040*/  ULDC.64 UR4, c[0x0][0x5a0] ;  /* 0x0001680000047ab9 */ /* 0x000fe40000000a00 */
[----:B------:R-:W-:-:S04]  /*1050*/  ISETP.NE.U32.AND P0, PT, RZ, UR4, PT ;  /* 0x00000004ff007c0c */ /* 0x000fc8000bf05070 */
[----:B------:R-:W-:-:S13]  /*1060*/  ISETP.NE.AND.EX P0, PT, RZ, UR5, PT, P0 ;  /* 0x00000005ff007c0c */ /* 0x000fda000bf05300 */
[----:B------:R-:W-:Y:S05]  /*1070*/  @!P0 BRA `(.L_x_14) ;  /* 0x00000000001c8947 */ /* 0x000fea0003800000 */
[----:B01----:R-:W0:Y:S02]  /*1080*/  LDC.64 R4, c[0x0][0x5a0] ;  /* 0x00016800ff047b82 */ /* 0x003e240000000a00 */
[----:B0-----:R-:W2:Y:S02]  /*1090*/  LDG.E.64 R4, desc[UR36][R4.64] ;  /* 0x0000002404047981 */ /* 0x001ea4000c1e1b00 */
[----:B--2---:R-:W-:-:S04]  /*10a0*/  ISETP.NE.U32.AND P0, PT, R4, RZ, PT ;  /* 0x000000ff0400720c */ /* 0x004fc80003f05070 */
[----:B------:R-:W-:-:S13]  /*10b0*/  ISETP.NE.AND.EX P0, PT, R5, RZ, PT, P0 ;  /* 0x000000ff0500720c */ /* 0x000fda0003f05300 */
[----:B------:R-:W-:Y:S05]  /*10c0*/  @!P0 BRA `(.L_x_14) ;  /* 0x0000000000088947 */ /* 0x000fea0003800000 */
[----:B------:R0:W5:Y:S01]  /*10d0*/  LD.E R156, desc[UR36][R4.64] ;  /* 0x00000024049c7980 */ /* 0x000162000c101900 */
[----:B------:R-:W-:Y:S05]  /*10e0*/  BRA `(.L_x_15) ;  /* 0x0000000000247947 */ /* 0x000fea0003800000 */
.L_x_14:
[----:B------:R-:W-:Y:S02]  /*10f0*/  ULDC.64 UR4, c[0x0][0x590] ;  /* 0x0001640000047ab9 */ /* 0x000fe40000000a00 */
[----:B------:R-:W-:-:S04]  /*1100*/  ISETP.NE.U32.AND P0, PT, RZ, UR4, PT ;  /* 0x00000004ff007c0c */ /* 0x000fc8000bf05070 */
[----:B------:R-:W-:-:S13]  /*1110*/  ISETP.NE.AND.EX P0, PT, RZ, UR5, PT, P0 ;  /* 0x00000005ff007c0c */ /* 0x000fda000bf05300 */
[----:B------:R-:W-:Y:S05]  /*1120*/  @!P0 BRA `(.L_x_16) ;  /* 0x00000000000c8947 */ /* 0x000fea0003800000 */
[----:B------:R-:W2:Y:S02]  /*1130*/  LDC.64 R156, c[0x0][0x590] ;  /* 0x00016400ff9c7b82 */ /* 0x000ea40000000a00 */
[----:B--2---:R2:W5:Y:S01]  /*1140*/  LDG.E R156, desc[UR36][R156.64] ;  /* 0x000000249c9c7981 */ /* 0x004562000c1e1900 */
[----:B------:R-:W-:Y:S05]  /*1150*/  BRA `(.L_x_15) ;  /* 0x0000000000087947 */ /* 0x000fea0003800000 */
.L_x_16:
[----:B------:R-:W-:Y:S02]  /*1160*/  ULDC UR4, c[0x0][0x584] ;  /* 0x0001610000047ab9 */ /* 0x000fe40000000800 */
[----:B------:R-:W-:-:S07]  /*1170*/  IMAD.U32 R156, RZ, RZ, UR4 ;  /* 0x00000004ff9c7e24 */ /* 0x000fce000f8e00ff */
.L_x_15:
[----:B------:R-:W-:-:S13]  /*1180*/  LOP3.LUT P0, RZ, R0, 0xff, RZ, 0xc0, !PT ;  /* 0x000000ff00ff7812 */ /* 0x000fda000780c0ff */
[----:B------:R-:W-:Y:S05]  /*1190*/  @!P0 EXIT ;  /* 0x000000000000894d */ /* 0x000fea0003800000 */
[----:B------:R-:W-:Y:S01]  /*11a0*/  ULDC UR4, c[0x0][0x28c] ;  /* 0x0000a30000047ab9 */ /* 0x000fe20000000800 */
[----:B------:R-:W-:Y:S01]  /*11b0*/  UMOV UR38, URZ ;  /* 0x0000003f00267c82 */ /* 0x000fe20008000000 */
[----:B------:R-:W-:Y:S01]  /*11c0*/  UIADD3 UR4, UR4, 0x1f, URZ ;  /* 0x0000001f04047890 */ /* 0x000fe2000fffe03f */
[----:B------:R-:W-:-:S03]  /*11d0*/  UMOV UR39, URZ ;  /* 0x0000003f00277c82 */ /* 0x000fc60008000000 */
[----:B------:R-:W-:-:S04]  /*11e0*/  USHF.R.S32.HI UR5, URZ, 0x1f, UR4 ;  /* 0x0000001f3f057899 */ /* 0x000fc80008011404 */
[----:B------:R-:W-:-:S04]  /*11f0*/  ULEA.HI UR5, UR5, UR4, URZ, 0x5 ;  /* 0x0000000405057291 */ /* 0x000fc8000f8f283f */
[----:B------:R-:W-:-:S12]  /*1200*/  USHF.R.S32.HI UR40, URZ, 0x5, UR5 ;  /* 0x000000053f287899 */ /* 0x000fd80008011405 */
.L_x_296:
[----:B------:R-:W-:Y:S01]  /*1210*/  LOP3.LUT R0, R18, 0x80, RZ, 0xc0, !PT ;  /* 0x0000008012007812 */ /* 0x000fe200078ec0ff */
[----:B---3--:R-:W3:Y:S01]  /*1220*/  S2UR UR7, SR_CgaCtaId ;  /* 0x00000000000779c3 */ /* 0x008ee20000008800 */
[----:B------:R-:W-:Y:S02]  /*1230*/  UMOV UR6, 0x400 ;  /* 0x0000040000067882 */ /* 0x000fe40000000000 */
[----:B------:R-:W-:-:S06]  /*1240*/  SHF.R.U32.HI R0, RZ, 0x7, R0 ;  /* 0x00000007ff007819 */ /* 0x000fcc0000011600 */
[----:B----4-:R-:W4:Y:S01]  /*1250*/  SHFL.IDX PT, R0, R0, RZ, 0x1f ;  /* 0x00001fff00007589 */ /* 0x010f2200000e0000 */
[----:B---3--:R-:W-:Y:S01]  /*1260*/  ULEA UR6, UR7, UR6, 0x18 ;  /* 0x0000000607067291 */ /* 0x008fe2000f8ec03f */
[----:B----4-:R-:W-:-:S13]  /*1270*/  R2UR UR4, R0 ;  /* 0x00000000000472ca */ /* 0x010fda00000e0000 */
[----:B------:R-:W-:-:S04]  /*1280*/  ULEA.HI UR5, UR4, UR4, URZ, 0x1 ;  /* 0x0000000404057291 */ /* 0x000fc8000f8f083f */
[----:B------:R-:W-:-:S04]  /*1290*/  ULOP3.LUT UR5, UR5, 0x1ffffe, URZ, 0xc0, !UPT ;  /* 0x001ffffe05057892 */ /* 0x000fc8000f8ec03f */
[----:B------:R-:W-:-:S03]  /*12a0*/  UIADD3 UR5, UR4, -UR5, URZ ;  /* 0x8000000504057290 */ /* 0x000fc6000fffe03f */
[----:B------:R-:W-:Y:S01]  /*12b0*/  ULDC UR4, c[0x0][0x28c] ;  /* 0x0000a30000047ab9 */ /* 0x000fe20000000800 */
[----:B------:R-:W-:Y:S01]  /*12c0*/  ULEA UR5, UR5, UR6, 0xb ;  /* 0x0000000605057291 */ /* 0x000fe2000f8e583f */
[----:B------:R-:W-:-:S03]  /*12d0*/  ISETP.LT.AND P0, PT, RZ, UR4, PT ;  /* 0x00000004ff007c0c */ /* 0x000fc6000bf01270 */
[----:B------:R-:W-:-:S04]  /*12e0*/  UIADD3 UR5, UR5, 0x100, URZ ;  /* 0x0000010005057890 */ /* 0x000fc8000fffe03f */
[----:B------:R-:W-:-:S04]  /*12f0*/  USHF.R.U32.HI UR5, URZ, 0x4, UR5 ;  /* 0x000000043f057899 */ /* 0x000fc80008011605 */
[----:B------:R-:W-:Y:S02]  /*1300*/  ULOP3.LUT UR41, UR5, 0x3fff, URZ, 0xc0, !UPT ;  /* 0x00003fff05297892 */ /* 0x000fe4000f8ec03f */
[----:B------:R-:W-:Y:S10]  /*1310*/  @P0 BRA `(.L_x_17) ;  /* 0x0000000000400947 */ /* 0x000ff40003800000 */
[----:B------:R-:W-:Y:S01]  /*1320*/  MOV R0, 0x0 ;  /* 0x0000000000007802 */ /* 0x000fe20000000f00 */
[----:B------:R-:W-:Y:S01]  /*1330*/  ULDC.64 UR4, c[0x4][0x68] ;  /* 0x01001a0000047ab9 */ /* 0x000fe20000000a00 */
[----:B------:R-:W-:Y:S01]  /*1340*/  ULDC.64 UR6, c[0x4][0x8] ;  /* 0x0100020000067ab9 */ /* 0x000fe20000000a00 */
[----:B01----:R-:W-:Y:S01]  /*1350*/  IMAD.U32 R4, RZ, RZ, UR4 ;  /* 0x00000004ff047e24 */ /* 0x003fe2000f8e00ff */
[----:B------:R0:W1:Y:S01]  /*1360*/  LDC.64 R14, c[0x4][R0] ;  /* 0x01000000000e7b82 */ /* 0x0000620000000a00 */
[----:B------:R-:W-:Y:S01]  /*1370*/  IMAD.U32 R5, RZ, RZ, UR5 ;  /* 0x00000005ff057e24 */ /* 0x000fe2000f8e00ff */
[----:B------:R-:W-:Y:S01]  /*1380*/  ULDC.64 UR4, c[0x4][0x70] ;  /* 0x01001c0000047ab9 */ /* 0x000fe20000000a00 */
[----:B------:R-:W-:Y:S02]  /*1390*/  IMAD.U32 R10, RZ, RZ, UR6 ;  /* 0x00000006ff0a7e24 */ /* 0x000fe4000f8e00ff */
[----:B------:R-:W-:Y:S02]  /*13a0*/  IMAD.U32 R6, RZ, RZ, UR4 ;  /* 0x00000004ff067e24 */ /* 0x000fe4000f8e00ff */
[----:B------:R-:W-:-:S02]  /*13b0*/  IMAD.U32 R7, RZ, RZ, UR5 ;  /* 0x00000005ff077e24 */ /* 0x000fc4000f8e00ff */
[----:B------:R-:W-:Y:S02]  /*13c0*/  IMAD.U32 R11, RZ, RZ, UR7 ;  /* 0x00000007ff0b7e24 */ /* 0x000fe4000f8e00ff */
[----:B------:R-:W-:Y:S02]  /*13d0*/  IMAD.MOV.U32 R8, RZ, RZ, 0x1e1 ;  /* 0x000001e1ff087424 */ /* 0x000fe400078e00ff */
[----:B------:R-:W-:Y:S02]  /*13e0*/  IMAD.MOV.U32 R12, RZ, RZ, 0x1 ;  /* 0x00000001ff0c7424 */ /* 0x000fe400078e00ff */
[----:B0-----:R-:W-:-:S07]  /*13f0*/  IMAD.MOV.U32 R13, RZ, RZ, RZ ;  /* 0x000000ffff0d7224 */ /* 0x001fce00078e00ff */
[----:B------:R-:W-:-:S07]  /*1400*/  LEPC R20, `(.L_x_17) ;  /* 0x000000001014794e */ /* 0x000fce0000000000 */
[----:B-12--5:R-:W-:Y:S05]  /*1410*/  CALL.ABS.NOINC R14 ;  /* 0x000000000e007343 */ /* 0x026fea0003c00000 */
.L_x_17:
[----:B------:R-:W-:-:S04]  /*1420*/  LOP3.LUT R0, R19, 0x1, RZ, 0xfc, !PT ;  /* 0x0000000113007812 */ /* 0x000fc800078efcff */
[----:B------:R-:W-:-:S13]  /*1430*/  ISETP.NE.AND P0, PT, R0, 0x3, PT ;  /* 0x000000030000780c */ /* 0x000fda0003f05270 */
[----:B------:R-:W-:Y:S05]  /*1440*/  @!P0 BRA `(.L_x_18) ;  /* 0x0000000000048947 */ /* 0x000fea0003800000 */
[----:B------:R-:W-:Y:S01]  /*1450*/  BPT.TRAP 0x1 ;  /* 0x000000040000795c */ /* 0x000fe20000300000 */
.L_x_18:
[----:B------:R-:W3:Y:S01]  /*1460*/  S2UR UR5, SR_CgaCtaId ;  /* 0x00000000000579c3 */ /* 0x000ee20000008800 */
[----:B------:R-:W-:Y:S01]  /*1470*/  UMOV UR4, 0x400 ;  /* 0x0000040000047882 */ /* 0x000fe20000000000 */
[----:B------:R-:W-:Y:S02]  /*1480*/  IMAD.U32 R0, RZ, RZ, UR38 ;  /* 0x00000026ff007e24 */ /* 0x000fe4000f8e00ff */
[----:B------:R-:W-:-:S03]  /*1490*/  IMAD.U32 R3, RZ, RZ, UR39 ;  /* 0x00000027ff037e24 */ /* 0x000fc6000f8e00ff */
[----:B------:R-:W-:Y:S01]  /*14a0*/  SHF.L.U32 R0, R0, 0x1f, RZ ;  /* 0x0000001f00007819 */ /* 0x000fe200000006ff */
[----:B---3--:R-:W-:-:S06]  /*14b0*/  ULEA UR4, UR5, UR4, 0x18 ;  /* 0x0000000405047291 */ /* 0x008fcc000f8ec03f */
[----:B------:R-:W-:-:S04]  /*14c0*/  IMAD.U32 R6, RZ, RZ, UR4 ;  /* 0x00000004ff067e24 */ /* 0x000fc8000f8e00ff */
[----:B------:R-:W-:-:S04]  /*14d0*/  IMAD R3, R3, 0x8, R6 ;  /* 0x0000000803037824 */ /* 0x000fc800078e0206 */
[----:B------:R3:W4:Y:S01]  /*14e0*/  SYNCS.PHASECHK.TRANS64.TRYWAIT P1, [R3+URZ], R0 ;  /* 0x00000000030075a7 */ /* 0x000722000802017f */
[----:B------:R-:W-:Y:S05]  /*14f0*/  @!P0 BRA `(.L_x_19) ;  /* 0x0000000000048947 */ /* 0x000fea0003800000 */
[----:B------:R-:W-:Y:S01]  /*1500*/  BPT.TRAP 0x1 ;  /* 0x000000040000795c */ /* 0x000fe20000300000 */
.L_x_19:
[----:B----4-:R-:W-:Y:S05]  /*1510*/  @P1 BRA `(.L_x_20) ;  /* 0x0000000000081947 */ /* 0x010fea0003800000 */
[----:B------:R-:W4:Y:S02]  /*1520*/  SYNCS.PHASECHK.TRANS64.TRYWAIT P1, [R3+URZ], R0 ;  /* 0x00000000030075a7 */ /* 0x000f24000802017f */
[----:B----4-:R-:W-:Y:S05]  /*1530*/  @!P1 BRA `(.L_x_21) ;  /* 0x0000008800009947 */ /* 0x010fea0003800000 */
.L_x_20:
[----:B------:R-:W-:-:S04]  /*1540*/  UISETP.LT.AND UP0, UPT, UR40, 0x1, UPT ;  /* 0x000000012800788c */ /* 0x000fc8000bf01270 */
[----:B------:R-:W-:-:S06]  /*1550*/  USEL UR4, UR40, 0x1, UP0 ;  /* 0x0000000128047887 */ /* 0x000fcc0008000000 */
[----:B---34-:R-:W-:Y:S01]  /*1560*/  IMAD.U32 R0, RZ, RZ, UR4 ;  /* 0x00000004ff007e24 */ /* 0x018fe2000f8e00ff */
[----:B------:R-:W-:Y:S05]  /*1570*/  WARPSYNC.ALL ;  /* 0x0000000000007948 */ /* 0x000fea0003800000 */
[----:B------:R-:W-:-:S04]  /*1580*/  IADD3 R0, -R0, UR40, RZ ;  /* 0x0000002800007c10 */ /* 0x000fc8000fffe1ff */
[----:B------:R-:W-:Y:S02]  /*1590*/  ISETP.GE.AND P1, PT, R0, 0x1, PT ;  /* 0x000000010000780c */ /* 0x000fe40003f26270 */
[----:B------:R-:W-:Y:S01]  /*15a0*/  R2UR UR4, R6 ;  /* 0x00000000060472ca */ /* 0x000fe200000e0000 */
[----:B------:R-:W-:Y:S01]  /*15b0*/  ULOP3.LUT UR41, UR41, 0x10000, URZ, 0xfc, !UPT ;  /* 0x0001000029297892 */ /* 0x000fe2000f8efc3f */
[----:B------:R-:W-:Y:S01]  /*15c0*/  WARPGROUP.ARRIVE ;  /* 0x00000000000079c5 */ /* 0x000fe20000000000 */
[----:B------:R-:W-:Y:S01]  /*15d0*/  UMOV UR5, 0xc0000010 ;  /* 0xc000001000057882 */ /* 0x000fe20000000000 */
[----:B------:R-:W-:-:S09]  /*15e0*/  UMOV UR7, 0xc0000010 ;  /* 0xc000001000077882 */ /* 0x000fd20000000000 */
[----:B------:R-:W-:-:S04]  /*15f0*/  UIADD3 UR4, UR4, 0x5100, URZ ;  /* 0x0000510004047890 */ /* 0x000fc8000fffe03f */
[----:B------:R-:W-:-:S04]  /*1600*/  USHF.R.U32.HI UR4, URZ, 0x4, UR4 ;  /* 0x000000043f047899 */ /* 0x000fc80008011604 */
[----:B------:R-:W-:-:S04]  /*1610*/  ULOP3.LUT UR4, UR4, 0x3fff, URZ, 0xc0, !UPT ;  /* 0x00003fff04047892 */ /* 0x000fc8000f8ec03f */
[----:B------:R-:W-:Y:S02]  /*1620*/  ULOP3.LUT UR9, UR4, 0x10000, URZ, 0xfc, !UPT ;  /* 0x0001000004097892 */ /* 0x000fe4000f8efc3f */
[----:B------:R-:W-:Y:S02]  /*1630*/  ULEA UR4, UR39, UR41, 0x8 ;  /* 0x0000002927047291 */ /* 0x000fe4000f8e403f */
[----:B------:R-:W-:-:S09]  /*1640*/  ULEA UR6, UR39, UR9, 0x9 ;  /* 0x0000000927067291 */ /* 0x000fd2000f8e483f */
[----:B------:R-:W-:Y:S03]  /*1650*/  IGMMA.64x256x32.S8.S8 R24, gdesc[UR4], RZ, !UPT, gsb0 ;  /* 0x06600000041879f1 */ /* 0x000fe6000c0410ff */
[----:B------:R-:W-:Y:S02]  /*1660*/  WARPGROUP.DEPBAR.LE gsb0, 0x0 ;  /* 0x00008000000079c5 */ /* 0x000fe40000010000 */
[----:B------:R-:W-:Y:S05]  /*1670*/  @!P1 BRA `(.L_x_22) ;  /* 0x0000000000c89947 */ /* 0x000fea0003800000 */
[----:B------:R-:W-:Y:S02]  /*1680*/  UIADD3 UR4, UR39, 0x1, URZ ;  /* 0x0000000127047890 */ /* 0x000fe4000fffe03f */
[----:B------:R-:W-:Y:S02]  /*1690*/  IMAD.U32 R3, RZ, RZ, UR39 ;  /* 0x00000027ff037e24 */ /* 0x000fe4000f8e00ff */
[----:B------:R-:W-:-:S04]  /*16a0*/  UISETP.NE.AND UP0, UPT, UR4, 0x5, UPT ;  /* 0x000000050400788c */ /* 0x000fc8000bf05270 */
[----:B------:R-:W-:Y:S02]  /*16b0*/  USEL UR5, URZ, 0x1, UP0 ;  /* 0x000000013f057887 */ /* 0x000fe40008000000 */
[----:B------:R-:W-:Y:S02]  /*16c0*/  USEL UR8, UR4, URZ, UP0 ;  /* 0x0000003f04087287 */ /* 0x000fe40008000000 */
[----:B------:R-:W-:-:S06]  /*16d0*/  ULOP3.LUT UR5, UR38, UR5, URZ, 0x3c, !UPT ;  /* 0x0000000526057292 */ /* 0x000fcc000f8e3c3f */
[----:B------:R-:W-:-:S07]  /*16e0*/  IMAD.U32 R7, RZ, RZ, UR5 ;  /* 0x00000005ff077e24 */ /* 0x000fce000f8e00ff */
.L_x_29:
[----:B------:R-:W-:Y:S05]  /*16f0*/  @!P0 BRA `(.L_x_23) ;  /* 0x0000000000048947 */ /* 0x000fea0003800000 */
[----:B------:R-:W-:Y:S01]  /*1700*/  BPT.TRAP 0x1 ;  /* 0x000000040000795c */ /* 0x000fe20000300000 */
.L_x_23:
[----:B------:R-:W3:Y:S01]  /*1710*/  S2UR UR5, SR_CgaCtaId ;  /* 0x00000000000579c3 */ /* 0x000ee20000008800 */
[----:B------:R-:W-:Y:S01]  /*1720*/  UMOV UR4, 0x400 ;  /* 0x0000040000047882 */ /* 0x000fe20000000000 */
[----:B01----:R-:W-:Y:S01]  /*1730*/  IMAD.U32 R5, RZ, RZ, UR8 ;  /* 0x00000008ff057e24 */ /* 0x003fe2000f8e00ff */
[----:B------:R-:W-:Y:S01]  /*1740*/  SHF.L.U32 R4, R7, 0x1f, RZ ;  /* 0x0000001f07047819 */ /* 0x000fe200000006ff */
[----:B---3--:R-:W-:-:S06]  /*1750*/  ULEA UR4, UR5, UR4, 0x18 ;  /* 0x0000000405047291 */ /* 0x008fcc000f8ec03f */
[----:B------:R-:W-:-:S04]  /*1760*/  IMAD.U32 R6, RZ, RZ, UR4 ;  /* 0x00000004ff067e24 */ /* 0x000fc8000f8e00ff */
[----:B------:R-:W-:-:S04]  /*1770*/  IMAD R5, R5, 0x8, R6 ;  /* 0x0000000805057824 */ /* 0x000fc800078e0206 */
[----:B------:R0:W1:Y:S01]  /*1780*/  SYNCS.PHASECHK.TRANS64.TRYWAIT P1, [R5+URZ], R4 ;  /* 0x00000004050075a7 */ /* 0x000062000802017f */
[----:B------:R-:W-:Y:S05]  /*1790*/  @!P0 BRA `(.L_x_24) ;  /* 0x0000000000048947 */ /* 0x000fea0003800000 */
[----:B------:R-:W-:Y:S01]  /*17a0*/  BPT.TRAP 0x1 ;  /* 0x000000040000795c */ /* 0x000fe20000300000 */
.L_x_24:
[----:B-1----:R-:W-:Y:S05]  /*17b0*/  @P1 BRA `(.L_x_25) ;  /* 0x0000000000081947 */ /* 0x002fea0003800000 */
[----:B------:R-:W1:Y:S02]  /*17c0*/  SYNCS.PHASECHK.TRANS64.TRYWAIT P1, [R5+URZ], R4 ;  /* 0x00000004050075a7 */ /* 0x000e64000802017f */
[----:B-1----:R-:W-:Y:S05]  /*17d0*/  @!P1 BRA `(.L_x_26) ;  /* 0x00000084006c9947 */ /* 0x002fea0003800000 */
.L_x_25:
[----:B------:R-:W-:Y:S01]  /*17e0*/  ULEA UR4, UR8, UR41, 0x8 ;  /* 0x0000002908047291 */ /* 0x000fe2000f8e403f */
[----:B------:R-:W-:Y:S01]  /*17f0*/  WARPGROUP.ARRIVE ;  /* 0x00000000000079c5 */ /* 0x000fe20000000000 */
[----:B------:R-:W-:Y:S01]  /*1800*/  ULEA UR6, UR8, UR9, 0x9 ;  /* 0x0000000908067291 */ /* 0x000fe2000f8e483f */
[----:B------:R-:W-:Y:S01]  /*1810*/  UMOV UR5, 0xc0000010 ;  /* 0xc000001000057882 */ /* 0x000fe20000000000 */
[----:B------:R-:W-:-:S07]  /*1820*/  UMOV UR7, 0xc0000010 ;  /* 0xc000001000077882 */ /* 0x000fce0000000000 */
[----:B------:R-:W-:Y:S03]  /*1830*/  IGMMA.64x256x32.S8.S8 R24, gdesc[UR4], R24, gsb0 ;  /* 0x06600000041879f1 */ /* 0x000fe60008041018 */
[----:B------:R-:W-:Y:S02]  /*1840*/  WARPGROUP.DEPBAR.LE gsb0, 0x0 ;  /* 0x00008000000079c5 */ /* 0x000fe40000010000 */
[----:B------:R-:W-:Y:S05]  /*1850*/  @!P0 BRA `(.L_x_27) ;  /* 0x0000000000048947 */ /* 0x000fea0003800000 */
[----:B------:R-:W-:Y:S01]  /*1860*/  BPT.TRAP 0x1 ;  /* 0x000000040000795c */ /* 0x000fe20000300000 */
.L_x_27:
[----:B------:R-:W-:-:S13]  /*1870*/  ISETP.NE.AND P1, PT, R23, RZ, PT ;  /* 0x000000ff1700720c */ /* 0x000fda0003f25270 */
[----:B01----:R-:W-:-:S04]  /*1880*/  @P1 IMAD R4, R3, 0x8, R6 ;  /* 0x0000000803041824 */ /* 0x003fc800078e0206 */
[----:B------:R-:W-:-:S05]  /*1890*/  @P1 VIADD R5, R4, 0x28 ;  /* 0x0000002804051836 */ /* 0x000fca0000000000 */
[----:B------:R-:W-:-:S04]  /*18a0*/  @P1 PRMT R5, R152, 0x654, R5 ;  /* 0x0000065498051816 */ /* 0x000fc80000000005 */
[----:B------:R0:W-:Y:S01]  /*18b0*/  @P1 SYNCS.ARRIVE.TRANS64.RED.A1T0 RZ, [R5+URZ], RZ ;  /* 0x000000ff05ff19a7 */ /* 0x0001e2000810043f */
[----:B------:R-:W-:-:S13]  /*18c0*/  ISETP.GT.U32.AND P1, PT, R19, 0x1, PT ;  /* 0x000000011300780c */ /* 0x000fda0003f24070 */
[----:B0-----:R-:W-:Y:S05]  /*18d0*/  @P1 BRA `(.L_x_28) ;  /* 0x0000000000041947 */ /* 0x001fea0003800000 */
[----:B------:R-:W-:Y:S01]  /*18e0*/  BPT.TRAP 0x1 ;  /* 0x000000040000795c */ /* 0x000fe20000300000 */
.L_x_28:
[----:B------:R-:W-:Y:S01]  /*18f0*/  UIADD3 UR8, UR8, 0x1, URZ ;  /* 0x0000000108087890 */ /* 0x000fe2000fffe03f */
[C---:B------:R-:W-:Y:S01]  /*1900*/  ISETP.GT.AND P2, PT, R0.reuse, 0x1, PT ;  /* 0x000000010000780c */ /* 0x040fe20003f44270 */
[----:B------:R-:W-:Y:S02]  /*1910*/  VIADD R3, R3, 0x1 ;  /* 0x0000000103037836 */ /* 0x000fe40000000000 */
[----:B------:R-:W-:Y:S01]  /*1920*/  UISETP.NE.AND UP0, UPT, UR8, 0x5, UPT ;  /* 0x000000050800788c */ /* 0x000fe2000bf05270 */
[----:B------:R-:W-:Y:S02]  /*1930*/  VIADD R0, R0, 0xffffffff ;  /* 0xffffffff00007836 */ /* 0x000fe40000000000 */
[C---:B------:R-:W-:Y:S01]  /*1940*/  ISETP.NE.AND P1, PT, R3.reuse, 0x5, PT ;  /* 0x000000050300780c */ /* 0x040fe20003f25270 */
[----:B------:R-:W-:Y:S02]  /*1950*/  USEL UR4, URZ, 0x1, UP0 ;  /* 0x000000013f047887 */ /* 0x000fe40008000000 */
[----:B------:R-:W-:Y:S01]  /*1960*/  USEL UR8, UR8, URZ, UP0 ;  /* 0x0000003f08087287 */ /* 0x000fe20008000000 */
[----:B------:R-:W-:-:S03]  /*1970*/  SEL R3, R3, RZ, P1 ;  /* 0x000000ff03037207 */ /* 0x000fc60000800000 */
[----:B------:R-:W-:Y:S01]  /*1980*/  LOP3.LUT R7, R7, UR4, RZ, 0x3c, !PT ;  /* 0x0000000407077c12 */ /* 0x000fe2000f8e3cff */
[----:B------:R-:W-:Y:S07]  /*1990*/  @P2 BRA `(.L_x_29) ;  /* 0xfffffffc00542947 */ /* 0x000fee000383ffff */
.L_x_22:
[----:B------:R-:W3:Y:S02]  /*19a0*/  LDC R0, c[0x0][0x28c] ;  /* 0x0000a300ff007b82 */ /* 0x000ee40000000800 */
[----:B---3--:R-:W-:-:S13]  /*19b0*/  ISETP.GE.AND P1, PT, R0, 0x1, PT ;  /* 0x000000010000780c */ /* 0x008fda0003f26270 */
[----:B------:R-:W-:Y:S05]  /*19c0*/  @!P1 BRA `(.L_x_30) ;  /* 0x0000000000509947 */ /* 0x000fea0003800000 */
[----:B------:R-:W-:Y:S05]  /*19d0*/  @!P0 BRA `(.L_x_31) ;  /* 0x0000000000048947 */ /* 0x000fea0003800000 */
[----:B------:R-:W-:Y:S01]  /*19e0*/  BPT.TRAP 0x1 ;  /* 0x000000040000795c */ /* 0x000fe20000300000 */
.L_x_31:
[----:B------:R-:W-:Y:S01]  /*19f0*/  ISETP.NE.AND P0, PT, R23, RZ, PT ;  /* 0x000000ff1700720c */ /* 0x000fe20003f05270 */
[----:B------:R-:W-:Y:S01]  /*1a00*/  BSSY B0, `(.L_x_32) ;  /* 0x000000e000007945 */ /* 0x000fe20003800000 */
[----:B------:R-:W-:-:S11]  /*1a10*/  ISETP.GT.U32.AND P1, PT, R19, 0x1, PT ;  /* 0x000000011300780c */ /* 0x000fd60003f24070 */
[----:B------:R-:W-:Y:S05]  /*1a20*/  @!P0 BRA `(.L_x_33) ;  /* 0x00000000002c8947 */ /* 0x000fea0003800000 */
[----:B------:R-:W-:-:S04]  /*1a30*/  UISETP.LT.AND UP0, UPT, UR40, 0x1, UPT ;  /* 0x000000012800788c */ /* 0x000fc8000bf01270 */
[----:B------:R-:W-:-:S04]  /*1a40*/  USEL UR6, UR40, 0x1, UP0 ;  /* 0x0000000128067887 */ /* 0x000fc80008000000 */
[----:B------:R-:W-:-:S04]  /*1a50*/  UIADD3 UR6, UR39, UR40, -UR6 ;  /* 0x0000002827067290 */ /* 0x000fc8000fffe806 */
[----:B------:R-:W-:-:S04]  /*1a60*/  UIMAD.WIDE.U32 UR4, UR6, -0x33333333, URZ ;  /* 0xcccccccd060478a5 */ /* 0x000fc8000f8e003f */
[----:B------:R-:W-:-:S04]  /*1a70*/  USHF.R.U32.HI UR4, URZ, 0x2, UR5 ;  /* 0x000000023f047899 */ /* 0x000fc80008011605 */
[----:B------:R-:W-:-:S06]  /*1a80*/  UIMAD UR6, UR4, -0x5, UR6 ;  /* 0xfffffffb040678a4 */ /* 0x000fcc000f8e0206 */
[----:B------:R-:W-:-:S04]  /*1a90*/  IMAD.U32 R3, RZ, RZ, UR6 ;  /* 0x00000006ff037e24 */ /* 0x000fc8000f8e00ff */
[----:B------:R-:W-:-:S04]  /*1aa0*/  IMAD R0, R3, 0x8, R6 ;  /* 0x0000000803007824 */ /* 0x000fc800078e0206 */
[----:B------:R-:W-:-:S05]  /*1ab0*/  VIADD R3, R0, 0x28 ;  /* 0x0000002800037836 */ /* 0x000fca0000000000 */
[----:B------:R-:W-:-:S04]  /*1ac0*/  PRMT R3, R152, 0x654, R3 ;  /* 0x0000065498037816 */ /* 0x000fc80000000003 */
[----:B------:R3:W-:Y:S03]  /*1ad0*/  SYNCS.ARRIVE.TRANS64.RED.A1T0 RZ, [R3+URZ], RZ ;  /* 0x000000ff03ff79a7 */ /* 0x0007e6000810043f */
.L_x_33:
[----:B------:R-:W-:Y:S05]  /*1ae0*/  BSYNC B0 ;  /* 0x0000000000007941 */ /* 0x000fea0003800000 */
.L_x_32:
[----:B------:R-:W-:Y:S05]  /*1af0*/  @P1 BRA `(.L_x_30) ;  /* 0x0000000000041947 */ /* 0x000fea0003800000 */
[----:B------:R-:W-:Y:S01]  /*1b00*/  BPT.TRAP 0x1 ;  /* 0x000000040000795c */ /* 0x000fe20000300000 */
.L_x_30:
[----:B------:R-:W4:Y:S01]  /*1b10*/  LDC R9, c[0x0][0x288] ;  /* 0x0000a200ff097b82 */ /* 0x000f220000000800 */
[--C-:B------:R-:W-:Y:S01]  /*1b20*/  SHF.R.U32.HI R0, RZ, 0x2, R18.reuse ;  /* 0x00000002ff007819 */ /* 0x100fe20000011612 */
[----:B------:R-:W-:Y:S01]  /*1b30*/  UIADD3 UR39, UR40, UR39, URZ ;  /* 0x0000002728277290 */ /* 0x000fe2000fffe03f */
[----:B01----:R-:W-:Y:S01]  /*1b40*/  SHF.R.U32.HI R5, RZ, 0x7, R18 ;  /* 0x00000007ff057819 */ /* 0x003fe20000011612 */
[----:B------:R-:W-:Y:S01]  /*1b50*/  ULDC UR7, c[0x0][0x284] ;  /* 0x0000a10000077ab9 */ /* 0x000fe20000000800 */
[----:B------:R-:W-:Y:S01]  /*1b60*/  LOP3.LUT R4, R18, 0x60, RZ, 0xc0, !PT ;  /* 0x0000006012047812 */ /* 0x000fe200078ec0ff */
[----:B------:R-:W-:Y:S01]  /*1b70*/  UISETP.GT.U32.AND UP0, UPT, UR39, 0x4, UPT ;  /* 0x000000042700788c */ /* 0x000fe2000bf04070 */
[----:B---3--:R-:W-:Y:S01]  /*1b80*/  LOP3.LUT R3, R0, 0x7, RZ, 0xc0, !PT ;  /* 0x0000000700037812 */ /* 0x008fe200078ec0ff */
[----:B------:R-:W-:Y:S01]  /*1b90*/  UISETP.GE.U32.AND UP1, UPT, UR40, 0x5, UPT ;  /* 0x000000052800788c */ /* 0x000fe2000bf26070 */
[----:B------:R-:W-:Y:S01]  /*1ba0*/  LOP3.LUT R0, R5, 0x1, RZ, 0xc0, !PT ;  /* 0x0000000105007812 */ /* 0x000fe200078ec0ff */
[----:B------:R-:W-:Y:S01]  /*1bb0*/  UISETP.LT.U32.AND UP0, UPT, UR40, 0x5, UP0 ;  /* 0x000000052800788c */ /* 0x000fe20008701070 */
[----:B------:R-:W-:Y:S01]  /*1bc0*/  SHF.R.U32.HI R6, RZ, 0x1, R4 ;  /* 0x00000001ff067819 */ /* 0x000fe20000011604 */
[----:B------:R-:W-:Y:S01]  /*1bd0*/  IMAD.SHL.U32 R4, R18, 0x2, RZ ;  /* 0x0000000212047824 */ /* 0x000fe200078e00ff */
[----:B------:R-:W-:Y:S01]  /*1be0*/  SHF.R.S32.HI R14, RZ, 0x1f, R22 ;  /* 0x0000001fff0e7819 */ /* 0x000fe20000011416 */
[----:B------:R-:W-:Y:S01]  /*1bf0*/  IMAD.SHL.U32 R8, R0, 0x40, RZ ;  /* 0x0000004000087824 */ /* 0x000fe200078e00ff */
[--C-:B------:R-:W-:Y:S01]  /*1c00*/  IADD3 R5, RZ, -R6, -R3.reuse ;  /* 0x80000006ff057210 */ /* 0x100fe20007ffe803 */
[----:B------:R-:W-:Y:S01]  /*1c10*/  ULDC.64 UR8, c[0x0][0x5d0] ;  /* 0x0001740000087ab9 */ /* 0x000fe20000000a00 */
[----:B------:R-:W-:Y:S01]  /*1c20*/  LOP3.LUT R4, R4, 0x6, RZ, 0xc0, !PT ;  /* 0x0000000604047812 */ /* 0x000fe200078ec0ff */
[----:B------:R-:W-:Y:S01]  /*1c30*/  UIMAD.WIDE.U32 UR4, UR39, -0x33333333, URZ ;  /* 0xcccccccd270478a5 */ /* 0x000fe2000f8e003f */
[----:B------:R-:W-:Y:S01]  /*1c40*/  LOP3.LUT R3, R8, 0x40, R3, 0xe2, !PT ;  /* 0x0000004008037812 */ /* 0x000fe200078ee203 */
[----:B------:R-:W-:Y:S01]  /*1c50*/  IMAD R7, R0, -0x40, R5 ;  /* 0xffffffc000077824 */ /* 0x000fe200078e0205 */
[----:B------:R-:W-:Y:S01]  /*1c60*/  LOP3.LUT R0, R18, 0x3, RZ, 0xc0, !PT ;  /* 0x0000000312007812 */ /* 0x000fe200078ec0ff */
[----:B------:R-:W-:Y:S01]  /*1c70*/  USEL UR6, URZ, 0x1, !UP0 ;  /* 0x000000013f067887 */ /* 0x000fe2000c000000 */
[----:B------:R-:W-:Y:S01]  /*1c80*/  PRMT R8, R4, 0x6540, R153 ;  /* 0x0000654004087816 */ /* 0x000fe20000000099 */
[----:B------:R-:W-:Y:S01]  /*1c90*/  IMAD.SHL.U32 R153, R153, 0x100, RZ ;  /* 0x0000010099997824 */ /* 0x000fe200078e00ff */
[----:B------:R-:W-:Y:S01]  /*1ca0*/  USHF.R.U32.HI UR4, URZ, 0x2, UR5 ;  /* 0x000000023f047899 */ /* 0x000fe20008011605 */
[----:B----4-:R-:W-:Y:S01]  /*1cb0*/  IMAD R12, R0, -0x2, R9 ;  /* 0xfffffffe000c7824 */ /* 0x010fe200078e0209 */
[----:B------:R-:W-:Y:S01]  /*1cc0*/  ULOP3.LUT UR38, UR38, UR6, URZ, 0x3c, !UPT ;  /* 0x0000000626267292 */ /* 0x000fe2000f8e3c3f */
[----:B------:R-:W-:Y:S01]  /*1cd0*/  IMAD.SHL.U32 R0, R154, 0x80, RZ ;  /* 0x000000809a007824 */ /* 0x000fe200078e00ff */
[----:B------:R-:W-:Y:S01]  /*1ce0*/  ISETP.GE.AND P0, PT, R153, R9, PT ;  /* 0x000000099900720c */ /* 0x000fe20003f06270 */
[----:B------:R-:W-:Y:S01]  /*1cf0*/  IMAD R5, R14, UR8, RZ ;  /* 0x000000080e057c24 */ /* 0x000fe2000f8e02ff */
[--C-:B------:R-:W-:Y:S01]  /*1d00*/  SHF.R.S32.HI R9, RZ, 0x1f, R8.reuse ;  /* 0x0000001fff097819 */ /* 0x100fe20000011408 */
[----:B------:R-:W-:Y:S01]  /*1d10*/  IMAD.WIDE R10, R154, 0x80, RZ ;  /* 0x000000809a0a7825 */ /* 0x000fe200078e02ff */
[C---:B------:R-:W-:Y:S01]  /*1d20*/  ISETP.GE.OR P0, PT, R0.reuse, UR7, P0 ;  /* 0x0000000700007c0c */ /* 0x040fe20008706670 */
[----:B------:R-:W-:Y:S01]  /*1d30*/  UIMAD UR39, UR4, -0x5, UR39 ;  /* 0xfffffffb042778a4 */ /* 0x000fe2000f8e0227 */
[----:B------:R-:W-:Y:S01]  /*1d40*/  IADD3 R162, -R0, UR7, R7 ;  /* 0x0000000700a27c10 */ /* 0x000fe2000fffe107 */
[C---:B------:R-:W-:Y:S01]  /*1d50*/  IMAD R13, R22.reuse, UR9, R5 ;  /* 0x00000009160d7c24 */ /* 0x040fe2000f8e0205 */
[----:B------:R-:W-:Y:S01]  /*1d60*/  @UP1 ULOP3.LUT UR38, UR38, 0x1, UR4, 0x78, !UPT ;  /* 0x0000000126261892 */ /* 0x000fe2000f8e7804 */
[----:B------:R-:W-:Y:S01]  /*1d70*/  IMAD.WIDE.U32 R4, R22, UR8, R8 ;  /* 0x0000000816047c25 */ /* 0x000fe2000f8e0008 */
[----:B------:R-:W-:-:S03]  /*1d80*/  LOP3.LUT R163, R10, R3, R6, 0xfe, !PT ;  /* 0x000000030aa37212 */ /* 0x000fc600078efe06 */
[----:B------:R-:W-:Y:S02]  /*1d90*/  IMAD.IADD R5, R5, 0x1, R13 ;  /* 0x0000000105057824 */ /* 0x000fe400078e020d */
[----:B------:R-:W-:Y:S02]  /*1da0*/  IMAD.IADD R0, R12, 0x1, -R153 ;  /* 0x000000010c007824 */ /* 0x000fe400078e0a99 */
[----:B------:R-:W-:Y:S01]  /*1db0*/  IMAD.MOV.U32 R154, RZ, RZ, -0x1 ;  /* 0xffffffffff9a7424 */ /* 0x000fe200078e00ff */
[----:B------:R-:W-:Y:S06]  /*1dc0*/  @P0 BRA `(.L_x_34) ;  /* 0x0000006000a00947 */ /* 0x000fec0003800000 */
[----:B------:R-:W0:Y:S01]  /*1dd0*/  LDC.64 R12, c[0x0][0x5c8] ;  /* 0x00017200ff0c7b82 */ /* 0x000e220000000a00 */
[----:B------:R-:W-:Y:S01]  /*1de0*/  ULDC.64 UR4, c[0x0][0x5c0] ;  /* 0x0001700000047ab9 */ /* 0x000fe20000000a00 */
[----:B------:R-:W-:Y:S01]  /*1df0*/  BSSY B0, `(.L_x_34) ;  /* 0x0000625000007945 */ /* 0x000fe20003800000 */
[-C--:B0-----:R-:W-:Y:S02]  /*1e00*/  IMAD R6, R11, R12.reuse, RZ ;  /* 0x0000000c0b067224 */ /* 0x081fe400078e02ff */
[----:B------:R-:W-:-:S04]  /*1e10*/  IMAD.WIDE.U32 R4, R163, R12, R4 ;  /* 0x0000000ca3047225 */ /* 0x000fc800078e0004 */
[----:B------:R-:W-:Y:S01]  /*1e20*/  IMAD R3, R163, R13, R6 ;  /* 0x0000000da3037224 */ /* 0x000fe200078e0206 */
[----:B------:R-:W-:-:S03]  /*1e30*/  IADD3 R4, P0, R4, UR4, RZ ;  /* 0x0000000404047c10 */ /* 0x000fc6000ff1e0ff */
[----:B------:R-:W-:Y:S01]  /*1e40*/  IMAD.IADD R3, R5, 0x1, R3 ;  /* 0x0000000105037824 */ /* 0x000fe200078e0203 */
[----:B------:R-:W-:-:S04]  /*1e50*/  LEA R6, P1, R12, R4, 0x3 ;  /* 0x000000040c067211 */ /* 0x000fc800078218ff */
[----:B------:R-:W-:Y:S02]  /*1e60*/  IADD3.X R5, R3, UR5, RZ, P0, !PT ;  /* 0x0000000503057c10 */ /* 0x000fe400087fe4ff */
[----:B-----5:R-:W-:Y:S02]  /*1e70*/  ISETP.NE.AND P0, PT, R156, RZ, PT ;  /* 0x000000ff9c00720c */ /* 0x020fe40003f05270 */
[----:B------:R-:W-:-:S11]  /*1e80*/  LEA.HI.X R7, R12, R5, R13, 0x3, P1 ;  /* 0x000000050c077211 */ /* 0x000fd600008f1c0d */
[----:B------:R-:W-:Y:S05]  /*1e90*/  @!P0 BRA `(.L_x_35) ;  /* 0x0000004800608947 */ /* 0x000fea0003800000 */
[----:B------:R-:W0:Y:S01]  /*1ea0*/  LDC.64 R158, c[0x0][0x5b0] ;  /* 0x00016c00ff9e7b82 */ /* 0x000e220000000a00 */
[----:B------:R-:W-:Y:S01]  /*1eb0*/  ULDC.64 UR4, c[0x0][0x5b8] ;  /* 0x00016e0000047ab9 */ /* 0x000fe20000000a00 */
[----:B------:R-:W-:Y:S01]  /*1ec0*/  ISETP.GE.AND P1, PT, R162, 0x1, PT ;  /* 0x00000001a200780c */ /* 0x000fe20003f26270 */
[----:B------:R-:W-:Y:S01]  /*1ed0*/  IMAD R3, R14, UR4, RZ ;  /* 0x000000040e037c24 */ /* 0x000fe2000f8e02ff */
[----:B------:R-:W-:Y:S01]  /*1ee0*/  BSSY B1, `(.L_x_36) ;  /* 0x000000e000017945 */ /* 0x000fe20003800000 */
[----:B------:R-:W-:Y:S01]  /*1ef0*/  IMAD.WIDE.U32 R20, R22, UR4, R8 ;  /* 0x0000000416147c25 */ /* 0x000fe2000f8e0008 */
[----:B------:R-:W-:Y:S02]  /*1f00*/  ISETP.LT.OR P5, PT, R0, 0x1, !P1 ;  /* 0x000000010000780c */ /* 0x000fe40004fa1670 */
[----:B------:R-:W1:Y:S01]  /*1f10*/  LDC.64 R160, c[0x0][0x5a8] ;  /* 0x00016a00ffa07b82 */ /* 0x000e620000000a00 */
[----:B------:R-:W-:Y:S02]  /*1f20*/  IMAD R3, R22, UR5, R3 ;  /* 0x0000000516037c24 */ /* 0x000fe4000f8e0203 */
[----:B------:R-:W-:-:S02]  /*1f30*/  IMAD.MOV.U32 R14, RZ, RZ, R20 ;  /* 0x000000ffff0e7224 */ /* 0x000fc400078e0014 */
[----:B------:R-:W-:Y:S02]  /*1f40*/  IMAD.IADD R15, R21, 0x1, R3 ;  /* 0x00000001150f7824 */ /* 0x000fe400078e0203 */
[-C--:B0-----:R-:W-:Y:S02]  /*1f50*/  IMAD R10, R11, R158.reuse, RZ ;  /* 0x0000009e0b0a7224 */ /* 0x081fe400078e02ff */
[----:B------:R-:W-:-:S04]  /*1f60*/  IMAD.WIDE.U32 R8, R163, R158, R14 ;  /* 0x0000009ea3087225 */ /* 0x000fc800078e000e */
[----:B------:R-:W-:Y:S01]  /*1f70*/  IMAD R13, R163, R159, R10 ;  /* 0x0000009fa30d7224 */ /* 0x000fe200078e020a */
[----:B-1----:R-:W-:-:S04]  /*1f80*/  IADD3 R8, P0, R8, R160, RZ ;  /* 0x000000a008087210 */ /* 0x002fc80007f1e0ff */
[----:B------:R-:W-:Y:S01]  /*1f90*/  IADD3.X R9, R161, R9, R13, P0, !PT ;  /* 0x00000009a1097210 */ /* 0x000fe200007fe40d */
[----:B------:R-:W-:Y:S08]  /*1fa0*/  @P5 BRA `(.L_x_37) ;  /* 0x0000000000045947 */ /* 0x000ff00003800000 */
[----:B--2---:R0:W5:Y:S02]  /*1fb0*/  LDG.E.U8 R157, desc[UR36][R8.64] ;  /* 0x00000024089d7981 */ /* 0x004164000c1e1100 */
.L_x_37:
[----:B------:R-:W-:Y:S05]  /*1fc0*/  BSYNC B1 ;  /* 0x0000000000017941 */ /* 0x000fea0003800000 */
.L_x_36:
[----:B-----5:R-:W-:Y:S01]  /*1fd0*/  LOP3.LUT R3, R157, 0xffff, RZ, 0xc0, !PT ;  /* 0x0000ffff9d037812 */ /* 0x020fe200078ec0ff */
[----:B------:R-:W-:Y:S01]  /*1fe0*/  IMAD.SHL.U32 R10, R158, 0x8, RZ ;  /* 0x000000089e0a7824 */ /* 0x000fe200078e00ff */
[----:B------:R-:W-:Y:S01]  /*1ff0*/  ISETP.LT.OR P2, PT, R0, 0x2, !P1 ;  /* 0x000000020000780c */ /* 0x000fe20004f41670 */
[----:B------:R-:W-:Y:S01]  /*2000*/  BSSY B1, `(.L_x_38) ;  /* 0x000000e000017945 */ /* 0x000fe20003800000 */
[----:B------:R-:W-:Y:S02]  /*2010*/  PRMT R3, R3, 0x8880, RZ ;  /* 0x0000888003037816 */ /* 0x000fe400000000ff */
[----:B------:R-:W-:Y:S02]  /*2020*/  SHF.L.U64.HI R11, R158, 0x3, R159 ;  /* 0x000000039e0b7819 */ /* 0x000fe4000001029f */
[----:B------:R-:W-:Y:S01]  /*2030*/  ISETP.GE.AND P0, PT, R162, 0x9, PT ;  /* 0x00000009a200780c */ /* 0x000fe20003f06270 */
[----:B------:R-:W-:Y:S02]  /*2040*/  IMAD R12, R3, R156, RZ ;  /* 0x0000009c030c7224 */ /* 0x000fe400078e02ff */
[----:B------:R-:W-:-:S04]  /*2050*/  IMAD.WIDE.U32 R10, R163, R158, R10 ;  /* 0x0000009ea30a7225 */ /* 0x000fc800078e000a */
[----:B------:R-:W-:Y:S01]  /*2060*/  @!P5 IMAD R3, R24, R155, R12 ;  /* 0x0000009b1803d224 */ /* 0x000fe200078e020c */
[----:B------:R-:W-:Y:S01]  /*2070*/  IADD3 R10, P3, P4, R20, R160, R10 ;  /* 0x000000a0140a7210 */ /* 0x000fe20007c7e00a */
[----:B------:R-:W-:-:S03]  /*2080*/  IMAD.IADD R13, R13, 0x1, R11 ;  /* 0x000000010d0d7824 */ /* 0x000fc600078e020b */
[----:B------:R1:W-:Y:S01]  /*2090*/  @!P5 STG.E.U8 desc[UR36][R4.64], R3 ;  /* 0x000000030400d986 */ /* 0x0003e2000c101124 */
[----:B------:R-:W-:Y:S08]  /*20a0*/  @P2 BRA `(.L_x_39) ;  /* 0x00000000000c2947 */ /* 0x000ff00003800000 */
[----:B--2---:R-:W1:Y:S02]  /*20b0*/  LDG.E.U8 R157, desc[UR36][R8.64+0x1] ;  /* 0x00000124089d7981 */ /* 0x004e64000c1e1100 */
[----:B-1----:R-:W-:-:S05]  /*20c0*/  PRMT R3, R157, 0x8880, RZ ;  /* 0x000088809d037816 */ /* 0x002fca00000000ff */
[----:B------:R-:W-:-:S07]  /*20d0*/  IMAD R12, R3, R156, RZ ;  /* 0x0000009c030c7224 */ /* 0x000fce00078e02ff */
.L_x_39:
[----:B------:R-:W-:Y:S05]  /*20e0*/  BSYNC B1 ;  /* 0x0000000000017941 */ /* 0x000fea0003800000 */
.L_x_38:
[C---:B------:R-:W-:Y:S01]  /*20f0*/  ISETP.LT.OR P5, PT, R0.reuse, 0x1, !P0 ;  /* 0x000000010000780c */ /* 0x040fe200047a1670 */
[----:B------:R-:W-:Y:S01]  /*2100*/  @!P2 IMAD R25, R25, R155, R12 ;  /* 0x0000009b1919a224 */ /* 0x000fe200078e020c */
[----:B------:R-:W-:Y:S01]  /*2110*/  BSSY B1, `(.L_x_40) ;  /* 0x000000a000017945 */ /* 0x000fe20003800000 */
[----:B------:R-:W-:Y:S02]  /*2120*/  IADD3.X R11, R15, R161, R13, P3, P4 ;  /* 0x000000a10f0b7210 */ /* 0x000fe40001fe840d */
[C---:B------:R-:W-:Y:S01]  /*2130*/  ISETP.LT.OR P3, PT, R0.reuse, 0x2, !P0 ;  /* 0x000000020000780c */ /* 0x040fe20004761670 */
[----:B------:R3:W-:Y:S01]  /*2140*/  @!P2 STG.E.U8 desc[UR36][R4.64+0x1], R25 ;  /* 0x000001190400a986 */ /* 0x0007e2000c101124 */
[C---:B------:R-:W-:Y:S02]  /*2150*/  ISETP.LT.OR P4, PT, R0.reuse, 0x9, !P1 ;  /* 0x000000090000780c */ /* 0x040fe40004f81670 */
[----:B------:R-:W-:-:S04]  /*2160*/  ISETP.LT.OR P2, PT, R0, 0xa, !P1 ;  /* 0x0000000a0000780c */ /* 0x000fc80004f41670 */
[----:B------:R-:W-:Y:S09]  /*2170*/  @P5 BRA `(.L_x_41) ;  /* 0x00000000000c5947 */ /* 0x000ff20003800000 */
[----:B--2---:R-:W1:Y:S02]  /*2180*/  LDG.E.U8 R157, desc[UR36][R10.64] ;  /* 0x000000240a9d7981 */ /* 0x004e64000c1e1100 */
[----:B-1----:R-:W-:-:S05]  /*2190*/  PRMT R3, R157, 0x8880, RZ ;  /* 0x000088809d037816 */ /* 0x002fca00000000ff */
[----:B------:R-:W-:-:S07]  /*21a0*/  IMAD R12, R3, R156, RZ ;  /* 0x0000009c030c7224 */ /* 0x000fce00078e02ff */
.L_x_41:
[----:B------:R-:W-:Y:S05]  /*21b0*/  BSYNC B1 ;  /* 0x0000000000017941 */ /* 0x000fea0003800000 */
.L_x_40:
[----:B-1----:R-:W-:Y:S01]  /*21c0*/  @!P5 IMAD R3, R26, R155, R12 ;  /* 0x0000009b1a03d224 */ /* 0x002fe200078e020c */
[----:B------:R-:W-:Y:S04]  /*21d0*/  BSSY B1, `(.L_x_42) ;  /* 0x0000006000017945 */ /* 0x000fe80003800000 */
[----:B------:R1:W-:Y:S01]  /*21e0*/  @!P5 STG.E.U8 desc[UR36][R6.64], R3 ;  /* 0x000000030600d986 */ /* 0x0003e2000c101124 */
[----:B------:R-:W-:Y:S05]  /*21f0*/  @P3 BRA `(.L_x_43) ;  /* 0x00000000000c3947 */ /* 0x000fea0003800000 */
[----:B--2---:R-:W1:Y:S02]  /*2200*/  LDG.E.U8 R157, desc[UR36][R10.64+0x1] ;  /* 0x000001240a9d7981 */ /* 0x004e64000c1e1100 */
[----:B-1----:R-:W-:-:S05]  /*2210*/  PRMT R3, R157, 0x8880, RZ ;  /* 0x000088809d037816 */ /* 0x002fca00000000ff */
[----:B------:R-:W-:-:S07]  /*2220*/  IMAD R12, R3, R156, RZ ;  /* 0x0000009c030c7224 */ /* 0x000fce00078e02ff */
.L_x_43:
[----:B------:R-:W-:Y:S05]  /*2230*/  BSYNC B1 ;  /* 0x0000000000017941 */ /* 0x000fea0003800000 */
.L_x_42:
[----:B------:R-:W-:Y:S01]  /*2240*/  @!P3 IMAD R27, R27, R155, R12 ;  /* 0x0000009b1b1bb224 */ /* 0x000fe200078e020c */
[----:B------:R-:W-:Y:S04]  /*2250*/  BSSY B1, `(.L_x_44) ;  /* 0x0000006000017945 */ /* 0x000fe80003800000 */
[----:B------:R4:W-:Y:S01]  /*2260*/  @!P3 STG.E.U8 desc[UR36][R6.64+0x1], R27 ;  /* 0x0000011b0600b986 */ /* 0x0009e2000c101124 */
[----:B------:R-:W-:Y:S05]  /*2270*/  @P4 BRA `(.L_x_45) ;  /* 0x00000000000c4947 */ /* 0x000fea0003800000 */
[----:B--2---:R-:W1:Y:S02]  /*2280*/  LDG.E.U8 R157, desc[UR36][R8.64+0x8] ;  /* 0x00000824089d7981 */ /* 0x004e64000c1e1100 */
[----:B-1----:R-:W-:-:S05]  /*2290*/  PRMT R3, R157, 0x8880, RZ ;  /* 0x000088809d037816 */ /* 0x002fca00000000ff */
[----:B------:R-:W-:-:S07]  /*22a0*/  IMAD R12, R3, R156, RZ ;  /* 0x0000009c030c7224 */ /* 0x000fce00078e02ff */
.L_x_45:
[----:B------:R-:W-:Y:S05]  /*22b0*/  BSYNC B1 ;  /* 0x0000000000017941 */ /* 0x000fea0003800000 */
.L_x_44:
[----:B-1----:R-:W-:Y:S01]  /*22c0*/  @!P4 IMAD R3, R28, R155, R12 ;  /* 0x0000009b1c03c224 */ /* 0x002fe200078e020c */
[----:B------:R-:W-:Y:S04]  /*22d0*/  BSSY B1, `(.L_x_46) ;  /* 0x0000006000017945 */ /* 0x000fe80003800000 */
[----:B------:R1:W-:Y:S01]  /*22e0*/  @!P4 STG.E.U8 desc[UR36][R4.64+0x8], R3 ;  /* 0x000008030400c986 */ /* 0x0003e2000c101124 */
[----:B------:R-:W-:Y:S05]  /*22f0*/  @P2 BRA `(.L_x_47) ;  /* 0x00000000000c2947 */ /* 0x000fea0003800000 */
[----:B--2---:R-:W1:Y:S02]  /*2300*/  LDG.E.U8 R157, desc[UR36][R8.64+0x9] ;  /* 0x00000924089d7981 */ /* 0x004e64000c1e1100 */
[----:B-1----:R-:W-:-:S05]  /*2310*/  PRMT R3, R157, 0x8880, RZ ;  /* 0x000088809d037816 */ /* 0x002fca00000000ff */
[----:B------:R-:W-:-:S07]  /*2320*/  IMAD R12, R3, R156, RZ ;  /* 0x0000009c030c7224 */ /* 0x000fce00078e02ff */
.L_x_47:
[----:B------:R-:W-:Y:S05]  /*2330*/  BSYNC B1 ;  /* 0x0000000000017941 */ /* 0x000fea0003800000 */
.L_x_46:
[C---:B------:R-:W-:Y:S01]  /*2340*/  ISETP.LT.OR P4, PT, R0.reuse, 0x9, !P0 ;  /* 0x000000090000780c */ /* 0x040fe20004781670 */
[----:B------:R-:W-:Y:S01]  /*2350*/  @!P2 IMAD R29, R29, R155, R12 ;  /* 0x0000009b1d1da224 */ /* 0x000fe200078e020c */
[----:B------:R-:W-:Y:S01]  /*2360*/  BSSY B1, `(.L_x_48) ;  /* 0x0000009000017945 */ /* 0x000fe20003800000 */
[C---:B------:R-:W-:Y:S02]  /*2370*/  ISETP.LT.OR P3, PT, R0.reuse, 0xa, !P0 ;  /* 0x0000000a0000780c */ /* 0x040fe40004761670 */
[C---:B------:R-:W-:Y:S01]  /*2380*/  ISETP.LT.OR P5, PT, R0.reuse, 0x11, !P1 ;  /* 0x000000110000780c */ /* 0x040fe20004fa1670 */
[----:B------:R0:W-:Y:S01]  /*2390*/  @!P2 STG.E.U8 desc[UR36][R4.64+0x9], R29 ;  /* 0x0000091d0400a986 */ /* 0x0001e2000c101124 */
[----:B------:R-:W-:-:S06]  /*23a0*/  ISETP.LT.OR P2, PT, R0, 0x12, !P1 ;  /* 0x000000120000780c */ /* 0x000fcc0004f41670 */
[----:B------:R-:W-:Y:S07]  /*23b0*/  @P4 BRA `(.L_x_49) ;  /* 0x00000000000c4947 */ /* 0x000fee0003800000 */
[----:B--2---:R-:W1:Y:S02]  /*23c0*/  LDG.E.U8 R157, desc[UR36][R10.64+0x8] ;  /* 0x000008240a9d7981 */ /* 0x004e64000c1e1100 */
[----:B-1----:R-:W-:-:S05]  /*23d0*/  PRMT R3, R157, 0x8880, RZ ;  /* 0x000088809d037816 */ /* 0x002fca00000000ff */
[----:B------:R-:W-:-:S07]  /*23e0*/  IMAD R12, R3, R156, RZ ;  /* 0x0000009c030c7224 */ /* 0x000fce00078e02ff */
.L_x_49:
[----:B------:R-:W-:Y:S05]  /*23f0*/  BSYNC B1 ;  /* 0x0000000000017941 */ /* 0x000fea0003800000 */
.L_x_48:
[----:B-1----:R-:W-:Y:S01]  /*2400*/  @!P4 IMAD R3, R30, R155, R12 ;  /* 0x0000009b1e03c224 */ /* 0x002fe200078e020c */
[----:B------:R-:W-:Y:S04]  /*2410*/  BSSY B1, `(.L_x_50) ;  /* 0x0000006000017945 */ /* 0x000fe80003800000 */
[----:B------:R1:W-:Y:S01]  /*2420*/  @!P4 STG.E.U8 desc[UR36][R6.64+0x8], R3 ;  /* 0x000008030600c986 */ /* 0x0003e2000c101124 */
[----:B------:R-:W-:Y:S05]  /*2430*/  @P3 BRA `(.L_x_51) ;  /* 0x00000000000c3947 */ /* 0x000fea0003800000 */
[----:B--2---:R-:W1:Y:S02]  /*2440*/  LDG.E.U8 R157, desc[UR36][R10.64+0x9] ;  /* 0x000009240a9d7981 */ /* 0x004e64000c1e1100 */
[----:B-1----:R-:W-:-:S05]  /*2450*/  PRMT R3, R157, 0x8880, RZ ;  /* 0x000088809d037816 */ /* 0x002fca00000000ff */
[----:B------:R-:W-:-:S07]  /*2460*/  IMAD R12, R3, R156, RZ ;  /* 0x0000009c030c7224 */ /* 0x000fce00078e02ff */
.L_x_51:
[----:B------:R-:W-:Y:S05]  /*2470*/  BSYNC B1 ;  /* 0x0000000000017941 */ /* 0x000fea0003800000 */
.L_x_50:
[----:B------:R-:W-:Y:S01]  /*2480*/  @!P3 IMAD R31, R31, R155, R12 ;  /* 0x0000009b1f1fb224 */ /* 0x000fe200078e020c */
[----:B------:R-:W-:Y:S04]  /*2490*/  BSSY B1, `(.L_x_52) ;  /* 0x0000006000017945 */ /* 0x000fe80003800000 */
[----:B------:R0:W-:Y:S01]  /*24a0*/  @!P3 STG.E.U8 desc[UR36][R6.64+0x9], R31 ;  /* 0x0000091f0600b986 */ /* 0x0001e2000c101124 */
[----:B------:R-:W-:Y:S05]  /*24b0*/  @P5 BRA `(.L_x_53) ;  /* 0x00000000000c5947 */ /* 0x000fea0003800000 */
[----:B--2---:R-:W1:Y:S02]  /*24c0*/  LDG.E.U8 R157, desc[UR36][R8.64+0x10] ;  /* 0x00001024089d7981 */ /* 0x004e64000c1e1100 */
[----:B-1----:R-:W-:-:S05]  /*24d0*/  PRMT R3, R157, 0x8880, RZ ;  /* 0x000088809d037816 */ /* 0x002fca00000000ff */
[----:B------:R-:W-:-:S07]  /*24e0*/  IMAD R12, R3, R156, RZ ;  /* 0x0000009c030c7224 */ /* 0x000fce00078e02ff */
.L_x_53:
[----:B------:R-:W-:Y:S05]  /*24f0*/  BSYNC B1 ;  /* 0x0000000000017941 */ /* 0x000fea0003800000 */
.L_x_52:
[----:B-1----:R-:W-:Y:S01]  /*2500*/  @!P5 IMAD R3, R32, R155, R12 ;  /* 0x0000009b2003d224 */ /* 0x002fe200078e020c */
[----:B------:R-:W-:Y:S04]  /*2510*/  BSSY B1, `(.L_x_54) ;  /* 0x0000006000017945 */ /* 0x000fe80003800000 */
[----:B------:R1:W-:Y:S01]  /*2520*/  @!P5 STG.E.U8 desc[UR36][R4.64+0x10], R3 ;  /* 0x000010030400d986 */ /* 0x0003e2000c101124 */
[----:B------:R-:W-:Y:S05]  /*2530*/  @P2 BRA `(.L_x_55) ;  /* 0x00000000000c2947 */ /* 0x000fea0003800000 */
[----:B--2---:R-:W1:Y:S02]  /*2540*/  LDG.E.U8 R157, desc[UR36][R8.64+0x11] ;  /* 0x00001124089d7981 */ /* 0x004e64000c1e1100 */
[----:B-1----:R-:W-:-:S05]  /*2550*/  PRMT R3, R157, 0x8880, RZ ;  /* 0x000088809d037816 */ /* 0x002fca00000000ff */
[----:B------:R-:W-:-:S07]  /*2560*/  IMAD R12, R3, R156, RZ ;  /* 0x0000009c030c7224 */ /* 0x000fce00078e02ff */
.L_x_55:
[----:B------:R-:W-:Y:S05]  /*2570*/  BSYNC B1 ;  /* 0x0000000000017941 */ /* 0x000fea0003800000 */
.L_x_54:
        /* <DEDUP_REMOVED lines=11> */
.L_x_57:
[----:B------:R-:W-:Y:S05]  /*2630*/  BSYNC B1 ;  /* 0x0000000000017941 */ /* 0x000fea0003800000 */
.L_x_56:
[----:B-1----:R-:W-:Y:S01]  /*2640*/  @!P4 IMAD R3, R34, R155, R12 ;  /* 0x0000009b2203c224 */ /* 0x002fe200078e020c */
[----:B------:R-:W-:Y:S04]  /*2650*/  BSSY B1, `(.L_x_58) ;  /* 0x0000006000017945 */ /* 0x000fe80003800000 */
[----:B------:R1:W-:Y:S01]  /*2660*/  @!P4 STG.E.U8 desc[UR36][R6.64+0x10], R3 ;  /* 0x000010030600c986 */ /* 0x0003e2000c101124 */
[----:B------:R-:W-:Y:S05]  /*2670*/  @P3 BRA `(.L_x_59) ;  /* 0x00000000000c3947 */ /* 0x000fea0003800000 */
[----:B--2---:R-:W1:Y:S02]  /*2680*/  LDG.E.U8 R157, desc[UR36][R10.64+0x11] ;  /* 0x000011240a9d7981 */ /* 0x004e64000c1e1100 */
[----:B-1----:R-:W-:-:S05]  /*2690*/  PRMT R3, R157, 0x8880, RZ ;  /* 0x000088809d037816 */ /* 0x002fca00000000ff */
[----:B------:R-:W-:-:S07]  /*26a0*/  IMAD R12, R3, R156, RZ ;  /* 0x0000009c030c7224 */ /* 0x000fce00078e02ff */
.L_x_59:
[----:B------:R-:W-:Y:S05]  /*26b0*/  BSYNC B1 ;  /* 0x0000000000017941 */ /* 0x000fea0003800000 */
.L_x_58:
[----:B------:R-:W-:Y:S01]  /*26c0*/  @!P3 IMAD R35, R35, R155, R12 ;  /* 0x0000009b2323b224 */ /* 0x000fe200078e020c */
[----:B------:R-:W-:Y:S04]  /*26d0*/  BSSY B1, `(.L_x_60) ;  /* 0x0000006000017945 */ /* 0x000fe80003800000 */
[----:B------:R0:W-:Y:S01]  /*26e0*/  @!P3 STG.E.U8 desc[UR36][R6.64+0x11], R35 ;  /* 0x000011230600b986 */ /* 0x0001e2000c101124 */
[----:B------:R-:W-:Y:S05]  /*26f0*/  @P5 BRA `(.L_x_61) ;  /* 0x00000000000c5947 */ /* 0x000fea0003800000 */
[----:B--2---:R-:W1:Y:S02]  /*2700*/  LDG.E.U8 R157, desc[UR36][R8.64+0x18] ;  /* 0x00001824089d7981 */ /* 0x004e64000c1e1100 */
[----:B-1----:R-:W-:-:S05]  /*2710*/  PRMT R3, R157, 0x8880, RZ ;  /* 0x000088809d037816 */ /* 0x002fca00000000ff */
[----:B------:R-:W-:-:S07]  /*2720*/  IMAD R12, R3, R156, RZ ;  /* 0x0000009c030c7224 */ /* 0x000fce00078e02ff */
.L_x_61:
[----:B------:R-:W-:Y:S05]  /*2730*/  BSYNC B1 ;  /* 0x0000000000017941 */ /* 0x000fea0003800000 */
.L_x_60:
[----:B-1----:R-:W-:Y:S01]  /*2740*/  @!P5 IMAD R3, R36, R155, R12 ;  /* 0x0000009b2403d224 */ /* 0x002fe200078e020c */
[----:B------:R-:W-:Y:S04]  /*2750*/  BSSY B1, `(.L_x_62) ;  /* 0x0000006000017945 */ /* 0x000fe80003800000 */
[----:B------:R1:W-:Y:S01]  /*2760*/  @!P5 STG.E.U8 desc[UR36][R4.64+0x18], R3 ;  /* 0x000018030400d986 */ /* 0x0003e2000c101124 */
[----:B------:R-:W-:Y:S05]  /*2770*/  @P2 BRA `(.L_x_63) ;  /* 0x00000000000c2947 */ /* 0x000fea0003800000 */
[----:B--2---:R-:W1:Y:S02]  /*2780*/  LDG.E.U8 R157, desc[UR36][R8.64+0x19] ;  /* 0x00001924089d7981 */ /* 0x004e64000c1e1100 */
[----:B-1----:R-:W-:-:S05]  /*2790*/  PRMT R3, R157, 0x8880, RZ ;  /* 0x000088809d037816 */ /* 0x002fca00000000ff */
[----:B------:R-:W-:-:S07]  /*27a0*/  IMAD R12, R3, R156, RZ ;  /* 0x0000009c030c7224 */ /* 0x000fce00078e02ff */
.L_x_63:
[----:B------:R-:W-:Y:S05]  /*27b0*/  BSYNC B1 ;  /* 0x0000000000017941 */ /* 0x000fea0003800000 */
.L_x_62:
        /* <DEDUP_REMOVED lines=11> */
.L_x_65:
[----:B------:R-:W-:Y:S05]  /*2870*/  BSYNC B1 ;  /* 0x0000000000017941 */ /* 0x000fea0003800000 */
.L_x_64:
[----:B-1----:R-:W-:Y:S01]  /*2880*/  @!P4 IMAD R3, R38, R155, R12 ;  /* 0x0000009b2603c224 */ /* 0x002fe200078e020c */
[----:B------:R-:W-:Y:S04]  /*2890*/  BSSY B1, `(.L_x_66) ;  /* 0x0000006000017945 */ /* 0x000fe80003800000 */
[----:B------:R1:W-:Y:S01]  /*28a0*/  @!P4 STG.E.U8 desc[UR36][R6.64+0x18], R3 ;  /* 0x000018030600c986 */ /* 0x0003e2000c101124 */
[----:B------:R-:W-:Y:S05]  /*28b0*/  @P3 BRA `(.L_x_67) ;  /* 0x00000000000c3947 */ /* 0x000fea0003800000 */
[----:B--2---:R-:W1:Y:S02]  /*28c0*/  LDG.E.U8 R157, desc[UR36][R10.64+0x19] ;  /* 0x000019240a9d7981 */ /* 0x004e64000c1e1100 */
[----:B-1----:R-:W-:-:S05]  /*28d0*/  PRMT R3, R157, 0x8880, RZ ;  /* 0x000088809d037816 */ /* 0x002fca00000000ff */
[----:B------:R-:W-:-:S07]  /*28e0*/  IMAD R12, R3, R156, RZ ;  /* 0x0000009c030c7224 */ /* 0x000fce00078e02ff */
.L_x_67:
[----:B------:R-:W-:Y:S05]  /*28f0*/  BSYNC B1 ;  /* 0x0000000000017941 */ /* 0x000fea0003800000 */
.L_x_66:
[----:B------:R-:W-:Y:S01]  /*2900*/  @!P3 IMAD R39, R39, R155, R12 ;  /* 0x0000009b2727b224 */ /* 0x000fe200078e020c */
[----:B------:R-:W-:Y:S04]  /*2910*/  BSSY B1, `(.L_x_68) ;  /* 0x0000006000017945 */ /* 0x000fe80003800000 */
[----:B------:R0:W-:Y:S01]  /*2920*/  @!P3 STG.E.U8 desc[UR36][R6.64+0x19], R39 ;  /* 0x000019270600b986 */ /* 0x0001e2000c101124 */
[----:B------:R-:W-:Y:S05]  /*2930*/  @P5 BRA `(.L_x_69) ;  /* 0x00000000000c5947 */ /* 0x000fea0003800000 */
[----:B--2---:R-:W1:Y:S02]  /*2940*/  LDG.E.U8 R157, desc[UR36][R8.64+0x20] ;  /* 0x00002024089d7981 */ /* 0x004e64000c1e1100 */
[----:B-1----:R-:W-:-:S05]  /*2950*/  PRMT R3, R157, 0x8880, RZ ;  /* 0x000088809d037816 */ /* 0x002fca00000000ff */
[----:B------:R-:W-:-:S07]  /*2960*/  IMAD R12, R3, R156, RZ ;  /* 0x0000009c030c7224 */ /* 0x000fce00078e02ff */
.L_x_69:
[----:B------:R-:W-:Y:S05]  /*2970*/  BSYNC B1 ;  /* 0x0000000000017941 */ /* 0x000fea0003800000 */
.L_x_68:
[----:B-1----:R-:W-:Y:S01]  /*2980*/  @!P5 IMAD R3, R40, R155, R12 ;  /* 0x0000009b2803d224 */ /* 0x002fe200078e020c */
[----:B------:R-:W-:Y:S04]  /*2990*/  BSSY B1, `(.L_x_70) ;  /* 0x0000006000017945 */ /* 0x000fe80003800000 */
[----:B------:R1:W-:Y:S01]  /*29a0*/  @!P5 STG.E.U8 desc[UR36][R4.64+0x20], R3 ;  /* 0x000020030400d986 */ /* 0x0003e2000c101124 */
[----:B------:R-:W-:Y:S05]  /*29b0*/  @P2 BRA `(.L_x_71) ;  /* 0x00000000000c2947 */ /* 0x000fea0003800000 */
[----:B--2---:R-:W1:Y:S02]  /*29c0*/  LDG.E.U8 R157, desc[UR36][R8.64+0x21] ;  /* 0x00002124089d7981 */ /* 0x004e64000c1e1100 */
[----:B-1----:R-:W-:-:S05]  /*29d0*/  PRMT R3, R157, 0x8880, RZ ;  /* 0x000088809d037816 */ /* 0x002fca00000000ff */
[----:B------:R-:W-:-:S07]  /*29e0*/  IMAD R12, R3, R156, RZ ;  /* 0x0000009c030c7224 */ /* 0x000fce00078e02ff */
.L_x_71:
[----:B------:R-:W-:Y:S05]  /*29f0*/  BSYNC B1 ;  /* 0x0000000000017941 */ /* 0x000fea0003800000 */
.L_x_70:
        /* <DEDUP_REMOVED lines=11> */
.L_x_73:
[----:B------:R-:W-:Y:S05]  /*2ab0*/  BSYNC B1 ;  /* 0x0000000000017941 */ /* 0x000fea0003800000 */
.L_x_72:
[----:B-1----:R-:W-:Y:S01]  /*2ac0*/  @!P4 IMAD R3, R42, R155, R12 ;  /* 0x0000009b2a03c224 */ /* 0x002fe200078e020c */
[----:B------:R-:W-:Y:S04]  /*2ad0*/  BSSY B1, `(.L_x_74) ;  /* 0x0000006000017945 */ /* 0x000fe80003800000 */
[----:B------:R1:W-:Y:S01]  /*2ae0*/  @!P4 STG.E.U8 desc[UR36][R6.64+0x20], R3 ;  /* 0x000020030600c986 */ /* 0x0003e2000c101124 */
[----:B------:R-:W-:Y:S05]  /*2af0*/  @P3 BRA `(.L_x_75) ;  /* 0x00000000000c3947 */ /* 0x000fea0003800000 */
[----:B--2---:R-:W1:Y:S02]  /*2b00*/  LDG.E.U8 R157, desc[UR36][R10.64+0x21] ;  /* 0x000021240a9d7981 */ /* 0x004e64000c1e1100 */
[----:B-1----:R-:W-:-:S05]  /*2b10*/  PRMT R3, R157, 0x8880, RZ ;  /* 0x000088809d037816 */ /* 0x002fca00000000ff */
[----:B------:R-:W-:-:S07]  /*2b20*/  IMAD R12, R3, R156, RZ ;  /* 0x0000009c030c7224 */ /* 0x000fce00078e02ff */
.L_x_75:
[----:B------:R-:W-:Y:S05]  /*2b30*/  BSYNC B1 ;  /* 0x0000000000017941 */ /* 0x000fea0003800000 */
.L_x_74:
[----:B------:R-:W-:Y:S01]  /*2b40*/  @!P3 IMAD R43, R43, R155, R12 ;  /* 0x0000009b2b2bb224 */ /* 0x000fe200078e020c */
[----:B------:R-:W-:Y:S04]  /*2b50*/  BSSY B1, `(.L_x_76) ;  /* 0x0000006000017945 */ /* 0x000fe80003800000 */
[----:B------:R0:W-:Y:S01]  /*2b60*/  @!P3 STG.E.U8 desc[UR36][R6.64+0x21], R43 ;  /* 0x0000212b0600b986 */ /* 0x0001e2000c101124 */
[----:B------:R-:W-:Y:S05]  /*2b70*/  @P5 BRA `(.L_x_77) ;  /* 0x00000000000c5947 */ /* 0x000fea0003800000 */
[----:B--2---:R-:W1:Y:S02]  /*2b80*/  LDG.E.U8 R157, desc[UR36][R8.64+0x28] ;  /* 0x00002824089d7981 */ /* 0x004e64000c1e1100 */
[----:B-1----:R-:W-:-:S05]  /*2b90*/  PRMT R3, R157, 0x8880, RZ ;  /* 0x000088809d037816 */ /* 0x002fca00000000ff */
[----:B------:R-:W-:-:S07]  /*2ba0*/  IMAD R12, R3, R156, RZ ;  /* 0x0000009c030c7224 */ /* 0x000fce00078e02ff */
.L_x_77:
[----:B------:R-:W-:Y:S05]  /*2bb0*/  BSYNC B1 ;  /* 0x0000000000017941 */ /* 0x000fea0003800000 */
.L_x_76:
[----:B-1----:R-:W-:Y:S01]  /*2bc0*/  @!P5 IMAD R3, R44, R155, R12 ;  /* 0x0000009b2c03d224 */ /* 0x002fe200078e020c */
[----:B------:R-:W-:Y:S04]  /*2bd0*/  BSSY B1, `(.L_x_78) ;  /* 0x0000006000017945 */ /* 0x000fe80003800000 */
[----:B------:R1:W-:Y:S01]  /*2be0*/  @!P5 STG.E.U8 desc[UR36][R4.64+0x28], R3 ;  /* 0x000028030400d986 */ /* 0x0003e2000c101124 */
[----:B------:R-:W-:Y:S05]  /*2bf0*/  @P2 BRA `(.L_x_79) ;  /* 0x00000000000c2947 */ /* 0x000fea0003800000 */
[----:B--2---:R-:W1:Y:S02]  /*2c00*/  LDG.E.U8 R157, desc[UR36][R8.64+0x29] ;  /* 0x00002924089d7981 */ /* 0x004e64000c1e1100 */
[----:B-1----:R-:W-:-:S05]  /*2c10*/  PRMT R3, R157, 0x8880, RZ ;  /* 0x000088809d037816 */ /* 0x002fca00000000ff */
[----:B------:R-:W-:-:S07]  /*2c20*/  IMAD R12, R3, R156, RZ ;  /* 0x0000009c030c7224 */ /* 0x000fce00078e02ff */
.L_x_79:
[----:B------:R-:W-:Y:S05]  /*2c30*/  BSYNC B1 ;  /* 0x0000000000017941 */ /* 0x000fea0003800000 */
.L_x_78:
        /* <DEDUP_REMOVED lines=11> */
.L_x_81:
[----:B------:R-:W-:Y:S05]  /*2cf0*/  BSYNC B1 ;  /* 0x0000000000017941 */ /* 0x000fea0003800000 */
.L_x_80:
[----:B-1----:R-:W-:Y:S01]  /*2d00*/  @!P4 IMAD R3, R46, R155, R12 ;  /* 0x0000009b2e03c224 */ /* 0x002fe200078e020c */
[----:B------:R-:W-:Y:S04]  /*2d10*/  BSSY B1, `(.L_x_82) ;  /* 0x0000006000017945 */ /* 0x000fe80003800000 */
[----:B------:R1:W-:Y:S01]  /*2d20*/  @!P4 STG.E.U8 desc[UR36][R6.64+0x28], R3 ;  /* 0x000028030600c986 */ /* 0x0003e2000c101124 */
[----:B------:R-:W-:Y:S05]  /*2d30*/  @P3 BRA `(.L_x_83) ;  /* 0x00000000000c3947 */ /* 0x000fea0003800000 */
[----:B--2---:R-:W1:Y:S02]  /*2d40*/  LDG.E.U8 R157, desc[UR36][R10.64+0x29] ;  /* 0x000029240a9d7981 */ /* 0x004e64000c1e1100 */
[----:B-1----:R-:W-:-:S05]  /*2d50*/  PRMT R3, R157, 0x8880, RZ ;  /* 0x000088809d037816 */ /* 0x002fca00000000ff */
[----:B------:R-:W-:-:S07]  /*2d60*/  IMAD R12, R3, R156, RZ ;  /* 0x0000009c030c7224 */ /* 0x000fce00078e02ff */
.L_x_83:
[----:B------:R-:W-:Y:S05]  /*2d70*/  BSYNC B1 ;  /* 0x0000000000017941 */ /* 0x000fea0003800000 */
.L_x_82:
[----:B------:R-:W-:Y:S01]  /*2d80*/  @!P3 IMAD R47, R47, R155, R12 ;  /* 0x0000009b2f2fb224 */ /* 0x000fe200078e020c */
[----:B------:R-:W-:Y:S04]  /*2d90*/  BSSY B1, `(.L_x_84) ;  /* 0x0000006000017945 */ /* 0x000fe80003800000 */
[----:B------:R0:W-:Y:S01]  /*2da0*/  @!P3 STG.E.U8 desc[UR36][R6.64+0x29], R47 ;  /* 0x0000292f0600b986 */ /* 0x0001e2000c101124 */
[----:B------:R-:W-:Y:S05]  /*2db0*/  @P5 BRA `(.L_x_85) ;  /* 0x00000000000c5947 */ /* 0x000fea0003800000 */
[----:B--2---:R-:W1:Y:S02]  /*2dc0*/  LDG.E.U8 R157, desc[UR36][R8.64+0x30] ;  /* 0x00003024089d7981 */ /* 0x004e64000c1e1100 */
[----:B-1----:R-:W-:-:S05]  /*2dd0*/  PRMT R3, R157, 0x8880, RZ ;  /* 0x000088809d037816 */ /* 0x002fca00000000ff */
[----:B------:R-:W-:-:S07]  /*2de0*/  IMAD R12, R3, R156, RZ ;  /* 0x0000009c030c7224 */ /* 0x000fce00078e02ff */
.L_x_85:
[----:B------:R-:W-:Y:S05]  /*2df0*/  BSYNC B1 ;  /* 0x0000000000017941 */ /* 0x000fea0003800000 */
.L_x_84:
[----:B-1----:R-:W-:Y:S01]  /*2e00*/  @!P5 IMAD R3, R48, R155, R12 ;  /* 0x0000009b3003d224 */ /* 0x002fe200078e020c */
[----:B------:R-:W-:Y:S04]  /*2e10*/  BSSY B1, `(.L_x_86) ;  /* 0x0000006000017945 */ /* 0x000fe80003800000 */
[----:B------:R1:W-:Y:S01]  /*2e20*/  @!P5 STG.E.U8 desc[UR36][R4.64+0x30], R3 ;  /* 0x000030030400d986 */ /* 0x0003e2000c101124 */
[----:B------:R-:W-:Y:S05]  /*2e30*/  @P2 BRA `(.L_x_87) ;  /* 0x00000000000c2947 */ /* 0x000fea0003800000 */
[----:B--2---:R-:W1:Y:S02]  /*2e40*/  LDG.E.U8 R157, desc[UR36][R8.64+0x31] ;  /* 0x00003124089d7981 */ /* 0x004e64000c1e1100 */
[----:B-1----:R-:W-:-:S05]  /*2e50*/  PRMT R3, R157, 0x8880, RZ ;  /* 0x000088809d037816 */ /* 0x002fca00000000ff */
[----:B------:R-:W-:-:S07]  /*2e60*/  IMAD R12, R3, R156, RZ ;  /* 0x0000009c030c7224 */ /* 0x000fce00078e02ff */
.L_x_87:
[----:B------:R-:W-:Y:S05]  /*2e70*/  BSYNC B1 ;  /* 0x0000000000017941 */ /* 0x000fea0003800000 */
.L_x_86:
        /* <DEDUP_REMOVED lines=11> */
.L_x_89:
[----:B------:R-:W-:Y:S05]  /*2f30*/  BSYNC B1 ;  /* 0x0000000000017941 */ /* 0x000fea0003800000 */
.L_x_88:
[----:B-1----:R-:W-:Y:S01]  /*2f40*/  @!P4 IMAD R3, R50, R155, R12 ;  /* 0x0000009b3203c224 */ /* 0x002fe200078e020c */
[----:B------:R-:W-:Y:S04]  /*2f50*/  BSSY B1, `(.L_x_90) ;  /* 0x0000006000017945 */ /* 0x000fe80003800000 */
[----:B------:R1:W-:Y:S01]  /*2f60*/  @!P4 STG.E.U8 desc[UR36][R6.64+0x30], R3 ;  /* 0x000030030600c986 */ /* 0x0003e2000c101124 */
[----:B------:R-:W-:Y:S05]  /*2f70*/  @P3 BRA `(.L_x_91) ;  /* 0x00000000000c3947 */ /* 0x000fea0003800000 */
[----:B--2---:R-:W1:Y:S02]  /*2f80*/  LDG.E.U8 R157, desc[UR36][R10.64+0x31] ;  /* 0x000031240a9d7981 */ /* 0x004e64000c1e1100 */
[----:B-1----:R-:W-:-:S05]  /*2f90*/  PRMT R3, R157, 0x8880, RZ ;  /* 0x000088809d037816 */ /* 0x002fca00000000ff */
[----:B------:R-:W-:-:S07]  /*2fa0*/  IMAD R12, R3, R156, RZ ;  /* 0x0000009c030c7224 */ /* 0x000fce00078e02ff */
.L_x_91:
[----:B------:R-:W-:Y:S05]  /*2fb0*/  BSYNC B1 ;  /* 0x0000000000017941 */ /* 0x000fea0003800000 */
.L_x_90:
[----:B------:R-:W-:Y:S01]  /*2fc0*/  @!P3 IMAD R51, R51, R155, R12 ;  /* 0x0000009b3333b224 */ /* 0x000fe200078e020c */
[----:B------:R-:W-:Y:S04]  /*2fd0*/  BSSY B1, `(.L_x_92) ;  /* 0x0000006000017945 */ /* 0x000fe80003800000 */
[----:B------:R0:W-:Y:S01]  /*2fe0*/  @!P3 STG.E.U8 desc[UR36][R6.64+0x31], R51 ;  /* 0x000031330600b986 */ /* 0x0001e2000c101124 */
[----:B------:R-:W-:Y:S05]  /*2ff0*/  @P5 BRA `(.L_x_93) ;  /* 0x00000000000c5947 */ /* 0x000fea0003800000 */
[----:B--2---:R-:W1:Y:S02]  /*3000*/  LDG.E.U8 R157, desc[UR36][R8.64+0x38] ;  /* 0x00003824089d7981 */ /* 0x004e64000c1e1100 */
[----:B-1----:R-:W-:-:S05]  /*3010*/  PRMT R3, R157, 0x8880, RZ ;  /* 0x000088809d037816 */ /* 0x002fca00000000ff */
[----:B------:R-:W-:-:S07]  /*3020*/  IMAD R12, R3, R156, RZ ;  /* 0x0000009c030c7224 */ /* 0x000fce00078e02ff */
.L_x_93:
[----:B------:R-:W-:Y:S05]  /*3030*/  BSYNC B1 ;  /* 0x0000000000017941 */ /* 0x000fea0003800000 */
.L_x_92:
[----:B-1----:R-:W-:Y:S01]  /*3040*/  @!P5 IMAD R3, R52, R155, R12 ;  /* 0x0000009b3403d224 */ /* 0x002fe200078e020c */
[----:B------:R-:W-:Y:S04]  /*3050*/  BSSY B1, `(.L_x_94) ;  /* 0x0000006000017945 */ /* 0x000fe80003800000 */
[----:B------:R1:W-:Y:S01]  /*3060*/  @!P5 STG.E.U8 desc[UR36][R4.64+0x38], R3 ;  /* 0x000038030400d986 */ /* 0x0003e2000c101124 */
[----:B------:R-:W-:Y:S05]  /*3070*/  @P2 BRA `(.L_x_95) ;  /* 0x00000000000c2947 */ /* 0x000fea0003800000 */
[----:B--2---:R-:W1:Y:S02]  /*3080*/  LDG.E.U8 R157, desc[UR36][R8.64+0x39] ;  /* 0x00003924089d7981 */ /* 0x004e64000c1e1100 */
[----:B-1----:R-:W-:-:S05]  /*3090*/  PRMT R3, R157, 0x8880, RZ ;  /* 0x000088809d037816 */ /* 0x002fca00000000ff */
[----:B------:R-:W-:-:S07]  /*30a0*/  IMAD R12, R3, R156, RZ ;  /* 0x0000009c030c7224 */ /* 0x000fce00078e02ff */
.L_x_95:
[----:B------:R-:W-:Y:S05]  /*30b0*/  BSYNC B1 ;  /* 0x0000000000017941 */ /* 0x000fea0003800000 */
.L_x_94:
        /* <DEDUP_REMOVED lines=11> */
.L_x_97:
[----:B------:R-:W-:Y:S05]  /*3170*/  BSYNC B1 ;  /* 0x0000000000017941 */ /* 0x000fea0003800000 */
.L_x_96:
[----:B-1----:R-:W-:Y:S01]  /*3180*/  @!P4 IMAD R3, R54, R155, R12 ;  /* 0x0000009b3603c224 */ /* 0x002fe200078e020c */
[----:B------:R-:W-:Y:S04]  /*3190*/  BSSY B1, `(.L_x_98) ;  /* 0x0000006000017945 */ /* 0x000fe80003800000 */
[----:B------:R1:W-:Y:S01]  /*31a0*/  @!P4 STG.E.U8 desc[UR36][R6.64+0x38], R3 ;  /* 0x000038030600c986 */ /* 0x0003e2000c101124 */
[----:B------:R-:W-:Y:S05]  /*31b0*/  @P3 BRA `(.L_x_99) ;  /* 0x00000000000c3947 */ /* 0x000fea0003800000 */
[----:B--2---:R-:W1:Y:S02]  /*31c0*/  LDG.E.U8 R157, desc[UR36][R10.64+0x39] ;  /* 0x000039240a9d7981 */ /* 0x004e64000c1e1100 */
[----:B-1----:R-:W-:-:S05]  /*31d0*/  PRMT R3, R157, 0x8880, RZ ;  /* 0x000088809d037816 */ /* 0x002fca00000000ff */
[----:B------:R-:W-:-:S07]  /*31e0*/  IMAD R12, R3, R156, RZ ;  /* 0x0000009c030c7224 */ /* 0x000fce00078e02ff */
.L_x_99:
[----:B------:R-:W-:Y:S05]  /*31f0*/  BSYNC B1 ;  /* 0x0000000000017941 */ /* 0x000fea0003800000 */
.L_x_98:
[----:B------:R-:W-:Y:S01]  /*3200*/  @!P3 IMAD R55, R55, R155, R12 ;  /* 0x0000009b3737b224 */ /* 0x000fe200078e020c */
[----:B------:R-:W-:Y:S04]  /*3210*/  BSSY B1, `(.L_x_100) ;  /* 0x0000006000017945 */ /* 0x000fe80003800000 */
[----:B------:R0:W-:Y:S01]  /*3220*/  @!P3 STG.E.U8 desc[UR36][R6.64+0x39], R55 ;  /* 0x000039370600b986 */ /* 0x0001e2000c101124 */
[----:B------:R-:W-:Y:S05]  /*3230*/  @P5 BRA `(.L_x_101) ;  /* 0x00000000000c5947 */ /* 0x000fea0003800000 */
[----:B--2---:R-:W1:Y:S02]  /*3240*/  LDG.E.U8 R157, desc[UR36][R8.64+0x40] ;  /* 0x00004024089d7981 */ /* 0x004e64000c1e1100 */
[----:B-1----:R-:W-:-:S05]  /*3250*/  PRMT R3, R157, 0x8880, RZ ;  /* 0x000088809d037816 */ /* 0x002fca00000000ff */
[----:B------:R-:W-:-:S07]  /*3260*/  IMAD R12, R3, R156, RZ ;  /* 0x0000009c030c7224 */ /* 0x000fce00078e02ff */
.L_x_101:
[----:B------:R-:W-:Y:S05]  /*3270*/  BSYNC B1 ;  /* 0x0000000000017941 */ /* 0x000fea0003800000 */
.L_x_100:
[----:B-1----:R-:W-:Y:S01]  /*3280*/  @!P5 IMAD R3, R56, R155, R12 ;  /* 0x0000009b3803d224 */ /* 0x002fe200078e020c */
[----:B------:R-:W-:Y:S04]  /*3290*/  BSSY B1, `(.L_x_102) ;  /* 0x0000006000017945 */ /* 0x000fe80003800000 */
[----:B------:R1:W-:Y:S01]  /*32a0*/  @!P5 STG.E.U8 desc[UR36][R4.64+0x40], R3 ;  /* 0x000040030400d986 */ /* 0x0003e2000c101124 */
[----:B------:R-:W-:Y:S05]  /*32b0*/  @P2 BRA `(.L_x_103) ;  /* 0x00000000000c2947 */ /* 0x000fea0003800000 */
[----:B--2---:R-:W1:Y:S02]  /*32c0*/  LDG.E.U8 R157, desc[UR36][R8.64+0x41] ;  /* 0x00004124089d7981 */ /* 0x004e64000c1e1100 */
[----:B-1----:R-:W-:-:S05]  /*32d0*/  PRMT R3, R157, 0x8880, RZ ;  /* 0x000088809d037816 */ /* 0x002fca00000000ff */
[----:B------:R-:W-:-:S07]  /*32e0*/  IMAD R12, R3, R156, RZ ;  /* 0x0000009c030c7224 */ /* 0x000fce00078e02ff */
.L_x_103:
[----:B------:R-:W-:Y:S05]  /*32f0*/  BSYNC B1 ;  /* 0x0000000000017941 */ /* 0x000fea0003800000 */
.L_x_102:
        /* <DEDUP_REMOVED lines=11> */
.L_x_105:
[----:B------:R-:W-:Y:S05]  /*33b0*/  BSYNC B1 ;  /* 0x0000000000017941 */ /* 0x000fea0003800000 */
.L_x_104:
[----:B-1----:R-:W-:Y:S01]  /*33c0*/  @!P4 IMAD R3, R58, R155, R12 ;  /* 0x0000009b3a03c224 */ /* 0x002fe200078e020c */
[----:B------:R-:W-:Y:S04]  /*33d0*/  BSSY B1, `(.L_x_106) ;  /* 0x0000006000017945 */ /* 0x000fe80003800000 */
[----:B------:R1:W-:Y:S01]  /*33e0*/  @!P4 STG.E.U8 desc[UR36][R6.64+0x40], R3 ;  /* 0x000040030600c986 */ /* 0x0003e2000c101124 */
[----:B------:R-:W-:Y:S05]  /*33f0*/  @P3 BRA `(.L_x_107) ;  /* 0x00000000000c3947 */ /* 0x000fea0003800000 */
[----:B--2---:R-:W1:Y:S02]  /*3400*/  LDG.E.U8 R157, desc[UR36][R10.64+0x41] ;  /* 0x000041240a9d7981 */ /* 0x004e64000c1e1100 */
[----:B-1----:R-:W-:-:S05]  /*3410*/  PRMT R3, R157, 0x8880, RZ ;  /* 0x000088809d037816 */ /* 0x002fca00000000ff */
[----:B------:R-:W-:-:S07]  /*3420*/  IMAD R12, R3, R156, RZ ;  /* 0x0000009c030c7224 */ /* 0x000fce00078e02ff */
.L_x_107:
[----:B------:R-:W-:Y:S05]  /*3430*/  BSYNC B1 ;  /* 0x0000000000017941 */ /* 0x000fea0003800000 */
.L_x_106:
[----:B------:R-:W-:Y:S01]  /*3440*/  @!P3 IMAD R59, R59, R155, R12 ;  /* 0x0000009b3b3bb224 */ /* 0x000fe200078e020c */
[----:B------:R-:W-:Y:S04]  /*3450*/  BSSY B1, `(.L_x_108) ;  /* 0x0000006000017945 */ /* 0x000fe80003800000 */
[----:B------:R0:W-:Y:S01]  /*3460*/  @!P3 STG.E.U8 desc[UR36][R6.64+0x41], R59 ;  /* 0x0000413b0600b986 */ /* 0x0001e2000c101124 */
[----:B------:R-:W-:Y:S05]  /*3470*/  @P5 BRA `(.L_x_109) ;  /* 0x00000000000c5947 */ /* 0x000fea0003800000 */
[----:B--2---:R-:W1:Y:S02]  /*3480*/  LDG.E.U8 R157, desc[UR36][R8.64+0x48] ;  /* 0x00004824089d7981 */ /* 0x004e64000c1e1100 */
[----:B-1----:R-:W-:-:S05]  /*3490*/  PRMT R3, R157, 0x8880, RZ ;  /* 0x000088809d037816 */ /* 0x002fca00000000ff */
[----:B------:R-:W-:-:S07]  /*34a0*/  IMAD R12, R3, R156, RZ ;  /* 0x0000009c030c7224 */ /* 0x000fce00078e02ff */
.L_x_109:
[----:B------:R-:W-:Y:S05]  /*34b0*/  BSYNC B1 ;  /* 0x0000000000017941 */ /* 0x000fea0003800000 */
.L_x_108:
[----:B-1----:R-:W-:Y:S01]  /*34c0*/  @!P5 IMAD R3, R60, R155, R12 ;  /* 0x0000009b3c03d224 */ /* 0x002fe200078e020c */
[----:B------:R-:W-:Y:S04]  /*34d0*/  BSSY B1, `(.L_x_110) ;  /* 0x0000006000017945 */ /* 0x000fe80003800000 */
[----:B------:R1:W-:Y:S01]  /*34e0*/  @!P5 STG.E.U8 desc[UR36][R4.64+0x48], R3 ;  /* 0x000048030400d986 */ /* 0x0003e2000c101124 */
[----:B------:R-:W-:Y:S05]  /*34f0*/  @P2 BRA `(.L_x_111) ;  /* 0x00000000000c2947 */ /* 0x000fea0003800000 */
[----:B--2---:R-:W1:Y:S02]  /*3500*/  LDG.E.U8 R157, desc[UR36][R8.64+0x49] ;  /* 0x00004924089d7981 */ /* 0x004e64000c1e1100 */
[----:B-1----:R-:W-:-:S05]  /*3510*/  PRMT R3, R157, 0x8880, RZ ;  /* 0x000088809d037816 */ /* 0x002fca00000000ff */
[----:B------:R-:W-:-:S07]  /*3520*/  IMAD R12, R3, R156, RZ ;  /* 0x0000009c030c7224 */ /* 0x000fce00078e02ff */
.L_x_111:
[----:B------:R-:W-:Y:S05]  /*3530*/  BSYNC B1 ;  /* 0x0000000000017941 */ /* 0x000fea0003800000 */
.L_x_110:
        /* <DEDUP_REMOVED lines=11> */
.L_x_113:
[----:B------:R-:W-:Y:S05]  /*35f0*/  BSYNC B1 ;  /* 0x0000000000017941 */ /* 0x000fea0003800000 */
.L_x_112:
[----:B-1----:R-:W-:Y:S01]  /*3600*/  @!P4 IMAD R3, R62, R155, R12 ;  /* 0x0000009b3e03c224 */ /* 0x002fe200078e020c */
[----:B------:R-:W-:Y:S04]  /*3610*/  BSSY B1, `(.L_x_114) ;  /* 0x0000006000017945 */ /* 0x000fe80003800000 */
[----:B------:R1:W-:Y:S01]  /*3620*/  @!P4 STG.E.U8 desc[UR36][R6.64+0x48], R3 ;  /* 0x000048030600c986 */ /* 0x0003e2000c101124 */
[----:B------:R-:W-:Y:S05]  /*3630*/  @P3 BRA `(.L_x_115) ;  /* 0x00000000000c3947 */ /* 0x000fea0003800000 */
[----:B--2---:R-:W1:Y:S02]  /*3640*/  LDG.E.U8 R157, desc[UR36][R10.64+0x49] ;  /* 0x000049240a9d7981 */ /* 0x004e64000c1e1100 */
[----:B-1----:R-:W-:-:S05]  /*3650*/  PRMT R3, R157, 0x8880, RZ ;  /* 0x000088809d037816 */ /* 0x002fca00000000ff */
[----:B------:R-:W-:-:S07]  /*3660*/  IMAD R12, R3, R156, RZ ;  /* 0x0000009c030c7224 */ /* 0x000fce00078e02ff */
.L_x_115:
[----:B------:R-:W-:Y:S05]  /*3670*/  BSYNC B1 ;  /* 0x0000000000017941 */ /* 0x000fea0003800000 */
.L_x_114:
[----:B------:R-:W-:Y:S01]  /*3680*/  @!P3 IMAD R63, R63, R155, R12 ;  /* 0x0000009b3f3fb224 */ /* 0x000fe200078e020c */
[----:B------:R-:W-:Y:S04]  /*3690*/  BSSY B1, `(.L_x_116) ;  /* 0x0000006000017945 */ /* 0x000fe80003800000 */
[----:B------:R0:W-:Y:S01]  /*36a0*/  @!P3 STG.E.U8 desc[UR36][R6.64+0x49], R63 ;  /* 0x0000493f0600b986 */ /* 0x0001e2000c101124 */
[----:B------:R-:W-:Y:S05]  /*36b0*/  @P5 BRA `(.L_x_117) ;  /* 0x00000000000c5947 */ /* 0x000fea0003800000 */
[----:B--2---:R-:W1:Y:S02]  /*36c0*/  LDG.E.U8 R157, desc[UR36][R8.64+0x50] ;  /* 0x00005024089d7981 */ /* 0x004e64000c1e1100 */
[----:B-1----:R-:W-:-:S05]  /*36d0*/  PRMT R3, R157, 0x8880, RZ ;  /* 0x000088809d037816 */ /* 0x002fca00000000ff */
[----:B------:R-:W-:-:S07]  /*36e0*/  IMAD R12, R3, R156, RZ ;  /* 0x0000009c030c7224 */ /* 0x000fce00078e02ff */
.L_x_117:
[----:B------:R-:W-:Y:S05]  /*36f0*/  BSYNC B1 ;  /* 0x0000000000017941 */ /* 0x000fea0003800000 */
.L_x_116:
[----:B-1----:R-:W-:Y:S01]  /*3700*/  @!P5 IMAD R3, R64, R155, R12 ;  /* 0x0000009b4003d224 */ /* 0x002fe200078e020c */
[----:B------:R-:W-:Y:S04]  /*3710*/  BSSY B1, `(.L_x_118) ;  /* 0x0000006000017945 */ /* 0x000fe80003800000 */
[----:B------:R1:W-:Y:S01]  /*3720*/  @!P5 STG.E.U8 desc[UR36][R4.64+0x50], R3 ;  /* 0x000050030400d986 */ /* 0x0003e2000c101124 */
[----:B------:R-:W-:Y:S05]  /*3730*/  @P2 BRA `(.L_x_119) ;  /* 0x00000000000c2947 */ /* 0x000fea0003800000 */
[----:B--2---:R-:W1:Y:S02]  /*3740*/  LDG.E.U8 R157, desc[UR36][R8.64+0x51] ;  /* 0x00005124089d7981 */ /* 0x004e64000c1e1100 */
[----:B-1----:R-:W-:-:S05]  /*3750*/  PRMT R3, R157, 0x8880, RZ ;  /* 0x000088809d037816 */ /* 0x002fca00000000ff */
[----:B------:R-:W-:-:S07]  /*3760*/  IMAD R12, R3, R156, RZ ;  /* 0x0000009c030c7224 */ /* 0x000fce00078e02ff */
.L_x_119:
[----:B------:R-:W-:Y:S05]  /*3770*/  BSYNC B1 ;  /* 0x0000000000017941 */ /* 0x000fea0003800000 */
.L_x_118:
        /* <DEDUP_REMOVED lines=11> */
.L_x_121:
[----:B------:R-:W-:Y:S05]  /*3830*/  BSYNC B1 ;  /* 0x0000000000017941 */ /* 0x000fea0003800000 */
.L_x_120:
[----:B-1----:R-:W-:Y:S01]  /*3840*/  @!P4 IMAD R3, R66, R155, R12 ;  /* 0x0000009b4203c224 */ /* 0x002fe200078e020c */
[----:B------:R-:W-:Y:S04]  /*3850*/  BSSY B1, `(.L_x_122) ;  /* 0x0000006000017945 */ /* 0x000fe80003800000 */
[----:B------:R1:W-:Y:S01]  /*3860*/  @!P4 STG.E.U8 desc[UR36][R6.64+0x50], R3 ;  /* 0x000050030600c986 */ /* 0x0003e2000c101124 */
[----:B------:R-:W-:Y:S05]  /*3870*/  @P3 BRA `(.L_x_123) ;  /* 0x00000000000c3947 */ /* 0x000fea0003800000 */
[----:B--2---:R-:W1:Y:S02]  /*3880*/  LDG.E.U8 R157, desc[UR36][R10.64+0x51] ;  /* 0x000051240a9d7981 */ /* 0x004e64000c1e1100 */
[----:B-1----:R-:W-:-:S05]  /*3890*/  PRMT R3, R157, 0x8880, RZ ;  /* 0x000088809d037816 */ /* 0x002fca00000000ff */
[----:B------:R-:W-:-:S07]  /*38a0*/  IMAD R12, R3, R156, RZ ;  /* 0x0000009c030c7224 */ /* 0x000fce00078e02ff */
.L_x_123:
[----:B------:R-:W-:Y:S05]  /*38b0*/  BSYNC B1 ;  /* 0x0000000000017941 */ /* 0x000fea0003800000 */
.L_x_122:
[----:B------:R-:W-:Y:S01]  /*38c0*/  @!P3 IMAD R67, R67, R155, R12 ;  /* 0x0000009b4343b224 */ /* 0x000fe200078e020c */
[----:B------:R-:W-:Y:S04]  /*38d0*/  BSSY B1, `(.L_x_124) ;  /* 0x0000006000017945 */ /* 0x000fe80003800000 */
[----:B------:R0:W-:Y:S01]  /*38e0*/  @!P3 STG.E.U8 desc[UR36][R6.64+0x51], R67 ;  /* 0x000051430600b986 */ /* 0x0001e2000c101124 */
[----:B------:R-:W-:Y:S05]  /*38f0*/  @P5 BRA `(.L_x_125) ;  /* 0x00000000000c5947 */ /* 0x000fea0003800000 */
[----:B--2---:R-:W1:Y:S02]  /*3900*/  LDG.E.U8 R157, desc[UR36][R8.64+0x58] ;  /* 0x00005824089d7981 */ /* 0x004e64000c1e1100 */
[----:B-1----:R-:W-:-:S05]  /*3910*/  PRMT R3, R157, 0x8880, RZ ;  /* 0x000088809d037816 */ /* 0x002fca00000000ff */
[----:B------:R-:W-:-:S07]  /*3920*/  IMAD R12, R3, R156, RZ ;  /* 0x0000009c030c7224 */ /* 0x000fce00078e02ff */
.L_x_125:
[----:B------:R-:W-:Y:S05]  /*3930*/  BSYNC B1 ;  /* 0x0000000000017941 */ /* 0x000fea0003800000 */
.L_x_124:
[----:B-1----:R-:W-:Y:S01]  /*3940*/  @!P5 IMAD R3, R68, R155, R12 ;  /* 0x0000009b4403d224 */ /* 0x002fe200078e020c */
[----:B------:R-:W-:Y:S04]  /*3950*/  BSSY B1, `(.L_x_126) ;  /* 0x0000006000017945 */ /* 0x000fe80003800000 */
[----:B------:R1:W-:Y:S01]  /*3960*/  @!P5 STG.E.U8 desc[UR36][R4.64+0x58], R3 ;  /* 0x000058030400d986 */ /* 0x0003e2000c101124 */
[----:B------:R-:W-:Y:S05]  /*3970*/  @P2 BRA `(.L_x_127) ;  /* 0x00000000000c2947 */ /* 0x000fea0003800000 */
[----:B--2---:R-:W1:Y:S02]  /*3980*/  LDG.E.U8 R157, desc[UR36][R8.64+0x59] ;  /* 0x00005924089d7981 */ /* 0x004e64000c1e1100 */
[----:B-1----:R-:W-:-:S05]  /*3990*/  PRMT R3, R157, 0x8880, RZ ;  /* 0x000088809d037816 */ /* 0x002fca00000000ff */
[----:B------:R-:W-:-:S07]  /*39a0*/  IMAD R12, R3, R156, RZ ;  /* 0x0000009c030c7224 */ /* 0x000fce00078e02ff */
.L_x_127:
[----:B------:R-:W-:Y:S05]  /*39b0*/  BSYNC B1 ;  /* 0x0000000000017941 */ /* 0x000fea0003800000 */
.L_x_126:
        /* <DEDUP_REMOVED lines=11> */
.L_x_129:
[----:B------:R-:W-:Y:S05]  /*3a70*/  BSYNC B1 ;  /* 0x0000000000017941 */ /* 0x000fea0003800000 */
.L_x_128:
[----:B-1----:R-:W-:Y:S01]  /*3a80*/  @!P4 IMAD R3, R70, R155, R12 ;  /* 0x0000009b4603c224 */ /* 0x002fe200078e020c */
[----:B------:R-:W-:Y:S04]  /*3a90*/  BSSY B1, `(.L_x_130) ;  /* 0x0000006000017945 */ /* 0x000fe80003800000 */
[----:B------:R1:W-:Y:S01]  /*3aa0*/  @!P4 STG.E.U8 desc[UR36][R6.64+0x58], R3 ;  /* 0x000058030600c986 */ /* 0x0003e2000c101124 */
[----:B------:R-:W-:Y:S05]  /*3ab0*/  @P3 BRA `(.L_x_131) ;  /* 0x00000000000c3947 */ /* 0x000fea0003800000 */
[----:B--2---:R-:W1:Y:S02]  /*3ac0*/  LDG.E.U8 R157, desc[UR36][R10.64+0x59] ;  /* 0x000059240a9d7981 */ /* 0x004e64000c1e1100 */
[----:B-1----:R-:W-:-:S05]  /*3ad0*/  PRMT R3, R157, 0x8880, RZ ;  /* 0x000088809d037816 */ /* 0x002fca00000000ff */
[----:B------:R-:W-:-:S07]  /*3ae0*/  IMAD R12, R3, R156, RZ ;  /* 0x0000009c030c7224 */ /* 0x000fce00078e02ff */
.L_x_131:
[----:B------:R-:W-:Y:S05]  /*3af0*/  BSYNC B1 ;  /* 0x0000000000017941 */ /* 0x000fea0003800000 */
.L_x_130:
[----:B------:R-:W-:Y:S01]  /*3b00*/  @!P3 IMAD R71, R71, R155, R12 ;  /* 0x0000009b4747b224 */ /* 0x000fe200078e020c */
[----:B------:R-:W-:Y:S04]  /*3b10*/  BSSY B1, `(.L_x_132) ;  /* 0x0000006000017945 */ /* 0x000fe80003800000 */
[----:B------:R0:W-:Y:S01]  /*3b20*/  @!P3 STG.E.U8 desc[UR36][R6.64+0x59], R71 ;  /* 0x000059470600b986 */ /* 0x0001e2000c101124 */
[----:B------:R-:W-:Y:S05]  /*3b30*/  @P5 BRA `(.L_x_133) ;  /* 0x00000000000c5947 */ /* 0x000fea0003800000 */
[----:B--2---:R-:W1:Y:S02]  /*3b40*/  LDG.E.U8 R157, desc[UR36][R8.64+0x60] ;  /* 0x00006024089d7981 */ /* 0x004e64000c1e1100 */
[----:B-1----:R-:W-:-:S05]  /*3b50*/  PRMT R3, R157, 0x8880, RZ ;  /* 0x000088809d037816 */ /* 0x002fca00000000ff */
[----:B------:R-:W-:-:S07]  /*3b60*/  IMAD R12, R3, R156, RZ ;  /* 0x0000009c030c7224 */ /* 0x000fce00078e02ff */
.L_x_133:
[----:B------:R-:W-:Y:S05]  /*3b70*/  BSYNC B1 ;  /* 0x0000000000017941 */ /* 0x000fea0003800000 */
.L_x_132:
[----:B-1----:R-:W-:Y:S01]  /*3b80*/  @!P5 IMAD R3, R72, R155, R12 ;  /* 0x0000009b4803d224 */ /* 0x002fe200078e020c */
[----:B------:R-:W-:Y:S04]  /*3b90*/  BSSY B1, `(.L_x_134) ;  /* 0x0000006000017945 */ /* 0x000fe80003800000 */
[----:B------:R1:W-:Y:S01]  /*3ba0*/  @!P5 STG.E.U8 desc[UR36][R4.64+0x60], R3 ;  /* 0x000060030400d986 */ /* 0x0003e2000c101124 */
[----:B------:R-:W-:Y:S05]  /*3bb0*/  @P2 BRA `(.L_x_135) ;  /* 0x00000000000c2947 */ /* 0x000fea0003800000 */
[----:B--2---:R-:W1:Y:S02]  /*3bc0*/  LDG.E.U8 R157, desc[UR36][R8.64+0x61] ;  /* 0x00006124089d7981 */ /* 0x004e64000c1e1100 */
[----:B-1----:R-:W-:-:S05]  /*3bd0*/  PRMT R3, R157, 0x8880, RZ ;  /* 0x000088809d037816 */ /* 0x002fca00000000ff */
[----:B------:R-:W-:-:S07]  /*3be0*/  IMAD R12, R3, R156, RZ ;  /* 0x0000009c030c7224 */ /* 0x000fce00078e02ff */
.L_x_135:
[----:B------:R-:W-:Y:S05]  /*3bf0*/  BSYNC B1 ;  /* 0x0000000000017941 */ /* 0x000fea0003800000 */
.L_x_134:
        /* <DEDUP_REMOVED lines=11> */
.L_x_137:
[----:B------:R-:W-:Y:S05]  /*3cb0*/  BSYNC B1 ;  /* 0x0000000000017941 */ /* 0x000fea0003800000 */
.L_x_136:
[----:B-1----:R-:W-:Y:S01]  /*3cc0*/  @!P4 IMAD R3, R74, R155, R12 ;  /* 0x0000009b4a03c224 */ /* 0x002fe200078e020c */
[----:B------:R-:W-:Y:S04]  /*3cd0*/  BSSY B1, `(.L_x_138) ;  /* 0x0000006000017945 */ /* 0x000fe80003800000 */
[----:B------:R1:W-:Y:S01]  /*3ce0*/  @!P4 STG.E.U8 desc[UR36][R6.64+0x60], R3 ;  /* 0x000060030600c986 */ /* 0x0003e2000c101124 */
[----:B------:R-:W-:Y:S05]  /*3cf0*/  @P3 BRA `(.L_x_139) ;  /* 0x00000000000c3947 */ /* 0x000fea0003800000 */
[----:B--2---:R-:W1:Y:S02]  /*3d00*/  LDG.E.U8 R157, desc[UR36][R10.64+0x61] ;  /* 0x000061240a9d7981 */ /* 0x004e64000c1e1100 */
[----:B-1----:R-:W-:-:S05]  /*3d10*/  PRMT R3, R157, 0x8880, RZ ;  /* 0x000088809d037816 */ /* 0x002fca00000000ff */
[----:B------:R-:W-:-:S07]  /*3d20*/  IMAD R12, R3, R156, RZ ;  /* 0x0000009c030c7224 */ /* 0x000fce00078e02ff */
.L_x_139:
[----:B------:R-:W-:Y:S05]  /*3d30*/  BSYNC B1 ;  /* 0x0000000000017941 */ /* 0x000fea0003800000 */
.L_x_138:
[----:B------:R-:W-:Y:S01]  /*3d40*/  @!P3 IMAD R75, R75, R155, R12 ;  /* 0x0000009b4b4bb224 */ /* 0x000fe200078e020c */
[----:B------:R-:W-:Y:S04]  /*3d50*/  BSSY B1, `(.L_x_140) ;  /* 0x0000006000017945 */ /* 0x000fe80003800000 */
[----:B------:R0:W-:Y:S01]  /*3d60*/  @!P3 STG.E.U8 desc[UR36][R6.64+0x61], R75 ;  /* 0x0000614b0600b986 */ /* 0x0001e2000c101124 */
[----:B------:R-:W-:Y:S05]  /*3d70*/  @P5 BRA `(.L_x_141) ;  /* 0x00000000000c5947 */ /* 0x000fea0003800000 */
[----:B--2---:R-:W1:Y:S02]  /*3d80*/  LDG.E.U8 R157, desc[UR36][R8.64+0x68] ;  /* 0x00006824089d7981 */ /* 0x004e64000c1e1100 */
[----:B-1----:R-:W-:-:S05]  /*3d90*/  PRMT R3, R157, 0x8880, RZ ;  /* 0x000088809d037816 */ /* 0x002fca00000000ff */
[----:B------:R-:W-:-:S07]  /*3da0*/  IMAD R12, R3, R156, RZ ;  /* 0x0000009c030c7224 */ /* 0x000fce00078e02ff */
.L_x_141:
[----:B------:R-:W-:Y:S05]  /*3db0*/  BSYNC B1 ;  /* 0x0000000000017941 */ /* 0x000fea0003800000 */
.L_x_140:
[----:B-1----:R-:W-:Y:S01]  /*3dc0*/  @!P5 IMAD R3, R76, R155, R12 ;  /* 0x0000009b4c03d224 */ /* 0x002fe200078e020c */
[----:B------:R-:W-:Y:S04]  /*3dd0*/  BSSY B1, `(.L_x_142) ;  /* 0x0000006000017945 */ /* 0x000fe80003800000 */
[----:B------:R1:W-:Y:S01]  /*3de0*/  @!P5 STG.E.U8 desc[UR36][R4.64+0x68], R3 ;  /* 0x000068030400d986 */ /* 0x0003e2000c101124 */
[----:B------:R-:W-:Y:S05]  /*3df0*/  @P2 BRA `(.L_x_143) ;  /* 0x00000000000c2947 */ /* 0x000fea0003800000 */
[----:B--2---:R-:W1:Y:S02]  /*3e00*/  LDG.E.U8 R157, desc[UR36][R8.64+0x69] ;  /* 0x00006924089d7981 */ /* 0x004e64000c1e1100 */
[----:B-1----:R-:W-:-:S05]  /*3e10*/  PRMT R3, R157, 0x8880, RZ ;  /* 0x000088809d037816 */ /* 0x002fca00000000ff */
[----:B------:R-:W-:-:S07]  /*3e20*/  IMAD R12, R3, R156, RZ ;  /* 0x0000009c030c7224 */ /* 0x000fce00078e02ff */
.L_x_143:
[----:B------:R-:W-:Y:S05]  /*3e30*/  BSYNC B1 ;  /* 0x0000000000017941 */ /* 0x000fea0003800000 */
.L_x_142:
        /* <DEDUP_REMOVED lines=11> */
.L_x_145:
[----:B------:R-:W-:Y:S05]  /*3ef0*/  BSYNC B1 ;  /* 0x0000000000017941 */ /* 0x000fea0003800000 */
.L_x_144:
[----:B-1----:R-:W-:Y:S01]  /*3f00*/  @!P4 IMAD R3, R78, R155, R12 ;  /* 0x0000009b4e03c224 */ /* 0x002fe200078e020c */
[----:B------:R-:W-:Y:S04]  /*3f10*/  BSSY B1, `(.L_x_146) ;  /* 0x0000006000017945 */ /* 0x000fe80003800000 */
[----:B------:R1:W-:Y:S01]  /*3f20*/  @!P4 STG.E.U8 desc[UR36][R6.64+0x68], R3 ;  /* 0x000068030600c986 */ /* 0x0003e2000c101124 */
[----:B------:R-:W-:Y:S05]  /*3f30*/  @P3 BRA `(.L_x_147) ;  /* 0x00000000000c3947 */ /* 0x000fea0003800000 */
[----:B--2---:R-:W1:Y:S02]  /*3f40*/  LDG.E.U8 R157, desc[UR36][R10.64+0x69] ;  /* 0x000069240a9d7981 */ /* 0x004e64000c1e1100 */
[----:B-1----:R-:W-:-:S05]  /*3f50*/  PRMT R3, R157, 0x8880, RZ ;  /* 0x000088809d037816 */ /* 0x002fca00000000ff */
[----:B------:R-:W-:-:S07]  /*3f60*/  IMAD R12, R3, R156, RZ ;  /* 0x0000009c030c7224 */ /* 0x000fce00078e02ff */
.L_x_147:
[----:B------:R-:W-:Y:S05]  /*3f70*/  BSYNC B1 ;  /* 0x0000000000017941 */ /* 0x000fea0003800000 */
.L_x_146:
[----:B------:R-:W-:Y:S01]  /*3f80*/  @!P3 IMAD R79, R79, R155, R12 ;  /* 0x0000009b4f4fb224 */ /* 0x000fe200078e020c */
[----:B------:R-:W-:Y:S04]  /*3f90*/  BSSY B1, `(.L_x_148) ;  /* 0x0000006000017945 */ /* 0x000fe80003800000 */
[----:B------:R0:W-:Y:S01]  /*3fa0*/  @!P3 STG.E.U8 desc[UR36][R6.64+0x69], R79 ;  /* 0x0000694f0600b986 */ /* 0x0001e2000c101124 */
[----:B------:R-:W-:Y:S05]  /*3fb0*/  @P5 BRA `(.L_x_149) ;  /* 0x00000000000c5947 */ /* 0x000fea0003800000 */
[----:B--2---:R-:W1:Y:S02]  /*3fc0*/  LDG.E.U8 R157, desc[UR36][R8.64+0x70] ;  /* 0x00007024089d7981 */ /* 0x004e64000c1e1100 */
[----:B-1----:R-:W-:-:S05]  /*3fd0*/  PRMT R3, R157, 0x8880, RZ ;  /* 0x000088809d037816 */ /* 0x002fca00000000ff */
[----:B------:R-:W-:-:S07]  /*3fe0*/  IMAD R12, R3, R156, RZ ;  /* 0x0000009c030c7224 */ /* 0x000fce00078e02ff */
.L_x_149:
[----:B------:R-:W-:Y:S05]  /*3ff0*/  BSYNC B1 ;  /* 0x0000000000017941 */ /* 0x000fea0003800000 */
.L_x_148:
[----:B-1----:R-:W-:Y:S01]  /*4000*/  @!P5 IMAD R3, R80, R155, R12 ;  /* 0x0000009b5003d224 */ /* 0x002fe200078e020c */
[----:B------:R-:W-:Y:S04]  /*4010*/  BSSY B1, `(.L_x_150) ;  /* 0x0000006000017945 */ /* 0x000fe80003800000 */
[----:B------:R1:W-:Y:S01]  /*4020*/  @!P5 STG.E.U8 desc[UR36][R4.64+0x70], R3 ;  /* 0x000070030400d986 */ /* 0x0003e2000c101124 */
[----:B------:R-:W-:Y:S05]  /*4030*/  @P2 BRA `(.L_x_151) ;  /* 0x00000000000c2947 */ /* 0x000fea0003800000 */
[----:B--2---:R-:W1:Y:S02]  /*4040*/  LDG.E.U8 R157, desc[UR36][R8.64+0x71] ;  /* 0x00007124089d7981 */ /* 0x004e64000c1e1100 */
[----:B-1----:R-:W-:-:S05]  /*4050*/  PRMT R3, R157, 0x8880, RZ ;  /* 0x000088809d037816 */ /* 0x002fca00000000ff */
[----:B------:R-:W-:-:S07]  /*4060*/  IMAD R12, R3, R156, RZ ;  /* 0x0000009c030c7224 */ /* 0x000fce00078e02ff */
.L_x_151:
[----:B------:R-:W-:Y:S05]  /*4070*/  BSYNC B1 ;  /* 0x0000000000017941 */ /* 0x000fea0003800000 */
.L_x_150:
        /* <DEDUP_REMOVED lines=11> */
.L_x_153:
[----:B------:R-:W-:Y:S05]  /*4130*/  BSYNC B1 ;  /* 0x0000000000017941 */ /* 0x000fea0003800000 */
.L_x_152:
[----:B-1----:R-:W-:Y:S01]  /*4140*/  @!P4 IMAD R3, R82, R155, R12 ;  /* 0x0000009b5203c224 */ /* 0x002fe200078e020c */
[----:B------:R-:W-:Y:S04]  /*4150*/  BSSY B1, `(.L_x_154) ;  /* 0x0000006000017945 */ /* 0x000fe80003800000 */
[----:B------:R1:W-:Y:S01]  /*4160*/  @!P4 STG.E.U8 desc[UR36][R6.64+0x70], R3 ;  /* 0x000070030600c986 */ /* 0x0003e2000c101124 */
[----:B------:R-:W-:Y:S05]  /*4170*/  @P3 BRA `(.L_x_155) ;  /* 0x00000000000c3947 */ /* 0x000fea0003800000 */
[----:B--2---:R-:W1:Y:S02]  /*4180*/  LDG.E.U8 R157, desc[UR36][R10.64+0x71] ;  /* 0x000071240a9d7981 */ /* 0x004e64000c1e1100 */
[----:B-1----:R-:W-:-:S05]  /*4190*/  PRMT R3, R157, 0x8880, RZ ;  /* 0x000088809d037816 */ /* 0x002fca00000000ff */
[----:B------:R-:W-:-:S07]  /*41a0*/  IMAD R12, R3, R156, RZ ;  /* 0x0000009c030c7224 */ /* 0x000fce00078e02ff */
.L_x_155:
[----:B------:R-:W-:Y:S05]  /*41b0*/  BSYNC B1 ;  /* 0x0000000000017941 */ /* 0x000fea0003800000 */
.L_x_154:
[----:B------:R-:W-:Y:S01]  /*41c0*/  @!P3 IMAD R83, R83, R155, R12 ;  /* 0x0000009b5353b224 */ /* 0x000fe200078e020c */
[----:B------:R-:W-:Y:S04]  /*41d0*/  BSSY B1, `(.L_x_156) ;  /* 0x0000006000017945 */ /* 0x000fe80003800000 */
[----:B------:R0:W-:Y:S01]  /*41e0*/  @!P3 STG.E.U8 desc[UR36][R6.64+0x71], R83 ;  /* 0x000071530600b986 */ /* 0x0001e2000c101124 */
[----:B------:R-:W-:Y:S05]  /*41f0*/  @P5 BRA `(.L_x_157) ;  /* 0x00000000000c5947 */ /* 0x000fea0003800000 */
[----:B--2---:R-:W1:Y:S02]  /*4200*/  LDG.E.U8 R157, desc[UR36][R8.64+0x78] ;  /* 0x00007824089d7981 */ /* 0x004e64000c1e1100 */
[----:B-1----:R-:W-:-:S05]  /*4210*/  PRMT R3, R157, 0x8880, RZ ;  /* 0x000088809d037816 */ /* 0x002fca00000000ff */
[----:B------:R-:W-:-:S07]  /*4220*/  IMAD R12, R3, R156, RZ ;  /* 0x0000009c030c7224 */ /* 0x000fce00078e02ff */
.L_x_157:
[----:B------:R-:W-:Y:S05]  /*4230*/  BSYNC B1 ;  /* 0x0000000000017941 */ /* 0x000fea0003800000 */
.L_x_156:
[----:B-1----:R-:W-:Y:S01]  /*4240*/  @!P5 IMAD R3, R84, R155, R12 ;  /* 0x0000009b5403d224 */ /* 0x002fe200078e020c */
[----:B------:R-:W-:Y:S04]  /*4250*/  BSSY B1, `(.L_x_158) ;  /* 0x0000006000017945 */ /* 0x000fe80003800000 */
[----:B------:R1:W-:Y:S01]  /*4260*/  @!P5 STG.E.U8 desc[UR36][R4.64+0x78], R3 ;  /* 0x000078030400d986 */ /* 0x0003e2000c101124 */
[----:B------:R-:W-:Y:S05]  /*4270*/  @P2 BRA `(.L_x_159) ;  /* 0x00000000000c2947 */ /* 0x000fea0003800000 */
[----:B--2---:R-:W1:Y:S02]  /*4280*/  LDG.E.U8 R157, desc[UR36][R8.64+0x79] ;  /* 0x00007924089d7981 */ /* 0x004e64000c1e1100 */
[----:B-1----:R-:W-:-:S05]  /*4290*/  PRMT R3, R157, 0x8880, RZ ;  /* 0x000088809d037816 */ /* 0x002fca00000000ff */
[----:B------:R-:W-:-:S07]  /*42a0*/  IMAD R12, R3, R156, RZ ;  /* 0x0000009c030c7224 */ /* 0x000fce00078e02ff */
.L_x_159:
[----:B------:R-:W-:Y:S05]  /*42b0*/  BSYNC B1 ;  /* 0x0000000000017941 */ /* 0x000fea0003800000 */
.L_x_158:
        /* <DEDUP_REMOVED lines=11> */
.L_x_161:
[----:B------:R-:W-:Y:S05]  /*4370*/  BSYNC B1 ;  /* 0x0000000000017941 */ /* 0x000fea0003800000 */
.L_x_160:
[----:B-1----:R-:W-:Y:S01]  /*4380*/  @!P4 IMAD R3, R86, R155, R12 ;  /* 0x0000009b5603c224 */ /* 0x002fe200078e020c */
[----:B------:R-:W-:Y:S04]  /*4390*/  BSSY B1, `(.L_x_162) ;  /* 0x0000006000017945 */ /* 0x000fe80003800000 */
[----:B------:R1:W-:Y:S01]  /*43a0*/  @!P4 STG.E.U8 desc[UR36][R6.64+0x78], R3 ;  /* 0x000078030600c986 */ /* 0x0003e2000c101124 */
[----:B------:R-:W-:Y:S05]  /*43b0*/  @P3 BRA `(.L_x_163) ;  /* 0x00000000000c3947 */ /* 0x000fea0003800000 */
[----:B--2---:R-:W1:Y:S02]  /*43c0*/  LDG.E.U8 R157, desc[UR36][R10.64+0x79] ;  /* 0x000079240a9d7981 */ /* 0x004e64000c1e1100 */
[----:B-1----:R-:W-:-:S05]  /*43d0*/  PRMT R3, R157, 0x8880, RZ ;  /* 0x000088809d037816 */ /* 0x002fca00000000ff */
[----:B------:R-:W-:-:S07]  /*43e0*/  IMAD R12, R3, R156, RZ ;  /* 0x0000009c030c7224 */ /* 0x000fce00078e02ff */
.L_x_163:
[----:B------:R-:W-:Y:S05]  /*43f0*/  BSYNC B1 ;  /* 0x0000000000017941 */ /* 0x000fea0003800000 */
.L_x_162:
[----:B------:R-:W-:Y:S01]  /*4400*/  @!P3 IMAD R87, R87, R155, R12 ;  /* 0x0000009b5757b224 */ /* 0x000fe200078e020c */
[----:B------:R-:W-:Y:S04]  /*4410*/  BSSY B1, `(.L_x_164) ;  /* 0x0000006000017945 */ /* 0x000fe80003800000 */
[----:B------:R0:W-:Y:S01]  /*4420*/  @!P3 STG.E.U8 desc[UR36][R6.64+0x79], R87 ;  /* 0x000079570600b986 */ /* 0x0001e2000c101124 */
[----:B------:R-:W-:Y:S05]  /*4430*/  @P5 BRA `(.L_x_165) ;  /* 0x00000000000c5947 */ /* 0x000fea0003800000 */
[----:B--2---:R-:W1:Y:S02]  /*4440*/  LDG.E.U8 R157, desc[UR36][R8.64+0x80] ;  /* 0x00008024089d7981 */ /* 0x004e64000c1e1100 */
[----:B-1----:R-:W-:-:S05]  /*4450*/  PRMT R3, R157, 0x8880, RZ ;  /* 0x000088809d037816 */ /* 0x002fca00000000ff */
[----:B------:R-:W-:-:S07]  /*4460*/  IMAD R12, R3, R156, RZ ;  /* 0x0000009c030c7224 */ /* 0x000fce00078e02ff */
.L_x_165:
[----:B------:R-:W-:Y:S05]  /*4470*/  BSYNC B1 ;  /* 0x0000000000017941 */ /* 0x000fea0003800000 */
.L_x_164:
[----:B-1----:R-:W-:Y:S01]  /*4480*/  @!P5 IMAD R3, R88, R155, R12 ;  /* 0x0000009b5803d224 */ /* 0x002fe200078e020c */
[----:B------:R-:W-:Y:S04]  /*4490*/  BSSY B1, `(.L_x_166) ;  /* 0x0000006000017945 */ /* 0x000fe80003800000 */
[----:B------:R1:W-:Y:S01]  /*44a0*/  @!P5 STG.E.U8 desc[UR36][R4.64+0x80], R3 ;  /* 0x000080030400d986 */ /* 0x0003e2000c101124 */
[----:B------:R-:W-:Y:S05]  /*44b0*/  @P2 BRA `(.L_x_167) ;  /* 0x00000000000c2947 */ /* 0x000fea0003800000 */
[----:B--2---:R-:W1:Y:S02]  /*44c0*/  LDG.E.U8 R157, desc[UR36][R8.64+0x81] ;  /* 0x00008124089d7981 */ /* 0x004e64000c1e1100 */
[----:B-1----:R-:W-:-:S05]  /*44d0*/  PRMT R3, R157, 0x8880, RZ ;  /* 0x000088809d037816 */ /* 0x002fca00000000ff */
[----:B------:R-:W-:-:S07]  /*44e0*/  IMAD R12, R3, R156, RZ ;  /* 0x0000009c030c7224 */ /* 0x000fce00078e02ff */
.L_x_167:
[----:B------:R-:W-:Y:S05]  /*44f0*/  BSYNC B1 ;  /* 0x0000000000017941 */ /* 0x000fea0003800000 */
.L_x_166:
        /* <DEDUP_REMOVED lines=11> */
.L_x_169:
[----:B------:R-:W-:Y:S05]  /*45b0*/  BSYNC B1 ;  /* 0x0000000000017941 */ /* 0x000fea0003800000 */
.L_x_168:
[----:B-1----:R-:W-:Y:S01]  /*45c0*/  @!P4 IMAD R3, R90, R155, R12 ;  /* 0x0000009b5a03c224 */ /* 0x002fe200078e020c */
[----:B------:R-:W-:Y:S04]  /*45d0*/  BSSY B1, `(.L_x_170) ;  /* 0x0000006000017945 */ /* 0x000fe80003800000 */
[----:B------:R1:W-:Y:S01]  /*45e0*/  @!P4 STG.E.U8 desc[UR36][R6.64+0x80], R3 ;  /* 0x000080030600c986 */ /* 0x0003e2000c101124 */
[----:B------:R-:W-:Y:S05]  /*45f0*/  @P3 BRA `(.L_x_171) ;  /* 0x00000000000c3947 */ /* 0x000fea0003800000 */
[----:B--2---:R-:W1:Y:S02]  /*4600*/  LDG.E.U8 R157, desc[UR36][R10.64+0x81] ;  /* 0x000081240a9d7981 */ /* 0x004e64000c1e1100 */
[----:B-1----:R-:W-:-:S05]  /*4610*/  PRMT R3, R157, 0x8880, RZ ;  /* 0x000088809d037816 */ /* 0x002fca00000000ff */
[----:B------:R-:W-:-:S07]  /*4620*/  IMAD R12, R3, R156, RZ ;  /* 0x0000009c030c7224 */ /* 0x000fce00078e02ff */
.L_x_171:
[----:B------:R-:W-:Y:S05]  /*4630*/  BSYNC B1 ;  /* 0x0000000000017941 */ /* 0x000fea0003800000 */
.L_x_170:
[----:B------:R-:W-:Y:S01]  /*4640*/  @!P3 IMAD R91, R91, R155, R12 ;  /* 0x0000009b5b5bb224 */ /* 0x000fe200078e020c */
[----:B------:R-:W-:Y:S04]  /*4650*/  BSSY B1, `(.L_x_172) ;  /* 0x0000006000017945 */ /* 0x000fe80003800000 */
[----:B------:R0:W-:Y:S01]  /*4660*/  @!P3 STG.E.U8 desc[UR36][R6.64+0x81], R91 ;  /* 0x0000815b0600b986 */ /* 0x0001e2000c101124 */
[----:B------:R-:W-:Y:S05]  /*4670*/  @P5 BRA `(.L_x_173) ;  /* 0x00000000000c5947 */ /* 0x000fea0003800000 */
[----:B--2---:R-:W1:Y:S02]  /*4680*/  LDG.E.U8 R157, desc[UR36][R8.64+0x88] ;  /* 0x00008824089d7981 */ /* 0x004e64000c1e1100 */
[----:B-1----:R-:W-:-:S05]  /*4690*/  PRMT R3, R157, 0x8880, RZ ;  /* 0x000088809d037816 */ /* 0x002fca00000000ff */
[----:B------:R-:W-:-:S07]  /*46a0*/  IMAD R12, R3, R156, RZ ;  /* 0x0000009c030c7224 */ /* 0x000fce00078e02ff */
.L_x_173:
[----:B------:R-:W-:Y:S05]  /*46b0*/  BSYNC B1 ;  /* 0x0000000000017941 */ /* 0x000fea0003800000 */
.L_x_172:
[----:B-1----:R-:W-:Y:S01]  /*46c0*/  @!P5 IMAD R3, R92, R155, R12 ;  /* 0x0000009b5c03d224 */ /* 0x002fe200078e020c */
[----:B------:R-:W-:Y:S04]  /*46d0*/  BSSY B1, `(.L_x_174) ;  /* 0x0000006000017945 */ /* 0x000fe80003800000 */
[----:B------:R1:W-:Y:S01]  /*46e0*/  @!P5 STG.E.U8 desc[UR36][R4.64+0x88], R3 ;  /* 0x000088030400d986 */ /* 0x0003e2000c101124 */
[----:B------:R-:W-:Y:S05]  /*46f0*/  @P2 BRA `(.L_x_175) ;  /* 0x00000000000c2947 */ /* 0x000fea0003800000 */
[----:B--2---:R-:W1:Y:S02]  /*4700*/  LDG.E.U8 R157, desc[UR36][R8.64+0x89] ;  /* 0x00008924089d7981 */ /* 0x004e64000c1e1100 */
[----:B-1----:R-:W-:-:S05]  /*4710*/  PRMT R3, R157, 0x8880, RZ ;  /* 0x000088809d037816 */ /* 0x002fca00000000ff */
[----:B------:R-:W-:-:S07]  /*4720*/  IMAD R12, R3, R156, RZ ;  /* 0x0000009c030c7224 */ /* 0x000fce00078e02ff */
.L_x_175:
[----:B------:R-:W-:Y:S05]  /*4730*/  BSYNC B1 ;  /* 0x0000000000017941 */ /* 0x000fea0003800000 */
.L_x_174:
        /* <DEDUP_REMOVED lines=11> */
.L_x_177:
[----:B------:R-:W-:Y:S05]  /*47f0*/  BSYNC B1 ;  /* 0x0000000000017941 */ /* 0x000fea0003800000 */
.L_x_176:
[----:B-1----:R-:W-:Y:S01]  /*4800*/  @!P4 IMAD R3, R94, R155, R12 ;  /* 0x0000009b5e03c224 */ /* 0x002fe200078e020c */
[----:B------:R-:W-:Y:S04]  /*4810*/  BSSY B1, `(.L_x_178) ;  /* 0x0000006000017945 */ /* 0x000fe80003800000 */
[----:B------:R1:W-:Y:S01]  /*4820*/  @!P4 STG.E.U8 desc[UR36][R6.64+0x88], R3 ;  /* 0x000088030600c986 */ /* 0x0003e2000c101124 */
[----:B------:R-:W-:Y:S05]  /*4830*/  @P3 BRA `(.L_x_179) ;  /* 0x00000000000c3947 */ /* 0x000fea0003800000 */
[----:B--2---:R-:W1:Y:S02]  /*4840*/  LDG.E.U8 R157, desc[UR36][R10.64+0x89] ;  /* 0x000089240a9d7981 */ /* 0x004e64000c1e1100 */
[----:B-1----:R-:W-:-:S05]  /*4850*/  PRMT R3, R157, 0x8880, RZ ;  /* 0x000088809d037816 */ /* 0x002fca00000000ff */
[----:B------:R-:W-:-:S07]  /*4860*/  IMAD R12, R3, R156, RZ ;  /* 0x0000009c030c7224 */ /* 0x000fce00078e02ff */
.L_x_179:
[----:B------:R-:W-:Y:S05]  /*4870*/  BSYNC B1 ;  /* 0x0000000000017941 */ /* 0x000fea0003800000 */
.L_x_178:
[----:B------:R-:W-:Y:S01]  /*4880*/  @!P3 IMAD R95, R95, R155, R12 ;  /* 0x0000009b5f5fb224 */ /* 0x000fe200078e020c */
[----:B------:R-:W-:Y:S04]  /*4890*/  BSSY B1, `(.L_x_180) ;  /* 0x0000006000017945 */ /* 0x000fe80003800000 */
[----:B------:R0:W-:Y:S01]  /*48a0*/  @!P3 STG.E.U8 desc[UR36][R6.64+0x89], R95 ;  /* 0x0000895f0600b986 */ /* 0x0001e2000c101124 */
[----:B------:R-:W-:Y:S05]  /*48b0*/  @P5 BRA `(.L_x_181) ;  /* 0x00000000000c5947 */ /* 0x000fea0003800000 */
[----:B--2---:R-:W1:Y:S02]  /*48c0*/  LDG.E.U8 R157, desc[UR36][R8.64+0x90] ;  /* 0x00009024089d7981 */ /* 0x004e64000c1e1100 */
[----:B-1----:R-:W-:-:S05]  /*48d0*/  PRMT R3, R157, 0x8880, RZ ;  /* 0x000088809d037816 */ /* 0x002fca00000000ff */
[----:B------:R-:W-:-:S07]  /*48e0*/  IMAD R12, R3, R156, RZ ;  /* 0x0000009c030c7224 */ /* 0x000fce00078e02ff */
.L_x_181:
[----:B------:R-:W-:Y:S05]  /*48f0*/  BSYNC B1 ;  /* 0x0000000000017941 */ /* 0x000fea0003800000 */
.L_x_180:
[----:B-1----:R-:W-:Y:S01]  /*4900*/  @!P5 IMAD R3, R96, R155, R12 ;  /* 0x0000009b6003d224 */ /* 0x002fe200078e020c */
[----:B------:R-:W-:Y:S04]  /*4910*/  BSSY B1, `(.L_x_182) ;  /* 0x0000006000017945 */ /* 0x000fe80003800000 */
[----:B------:R1:W-:Y:S01]  /*4920*/  @!P5 STG.E.U8 desc[UR36][R4.64+0x90], R3 ;  /* 0x000090030400d986 */ /* 0x0003e2000c101124 */
[----:B------:R-:W-:Y:S05]  /*4930*/  @P2 BRA `(.L_x_183) ;  /* 0x00000000000c2947 */ /* 0x000fea0003800000 */
[----:B--2---:R-:W1:Y:S02]  /*4940*/  LDG.E.U8 R157, desc[UR36][R8.64+0x91] ;  /* 0x00009124089d7981 */ /* 0x004e64000c1e1100 */
[----:B-1----:R-:W-:-:S05]  /*4950*/  PRMT R3, R157, 0x8880, RZ ;  /* 0x000088809d037816 */ /* 0x002fca00000000ff */
[----:B------:R-:W-:-:S07]  /*4960*/  IMAD R12, R3, R156, RZ ;  /* 0x0000009c030c7224 */ /* 0x000fce00078e02ff */
.L_x_183:
[----:B------:R-:W-:Y:S05]  /*4970*/  BSYNC B1 ;  /* 0x0000000000017941 */ /* 0x000fea0003800000 */
.L_x_182:
        /* <DEDUP_REMOVED lines=11> */
.L_x_185:
[----:B------:R-:W-:Y:S05]  /*4a30*/  BSYNC B1 ;  /* 0x0000000000017941 */ /* 0x000fea0003800000 */
.L_x_184:
[----:B-1----:R-:W-:Y:S01]  /*4a40*/  @!P4 IMAD R3, R98, R155, R12 ;  /* 0x0000009b6203c224 */ /* 0x002fe200078e020c */
[----:B------:R-:W-:Y:S04]  /*4a50*/  BSSY B1, `(.L_x_186) ;  /* 0x0000006000017945 */ /* 0x000fe80003800000 */
[----:B------:R1:W-:Y:S01]  /*4a60*/  @!P4 STG.E.U8 desc[UR36][R6.64+0x90], R3 ;  /* 0x000090030600c986 */ /* 0x0003e2000c101124 */
[----:B------:R-:W-:Y:S05]  /*4a70*/  @P3 BRA `(.L_x_187) ;  /* 0x00000000000c3947 */ /* 0x000fea0003800000 */
[----:B--2---:R-:W1:Y:S02]  /*4a80*/  LDG.E.U8 R157, desc[UR36][R10.64+0x91] ;  /* 0x000091240a9d7981 */ /* 0x004e64000c1e1100 */
[----:B-1----:R-:W-:-:S05]  /*4a90*/  PRMT R3, R157, 0x8880, RZ ;  /* 0x000088809d037816 */ /* 0x002fca00000000ff */
[----:B------:R-:W-:-:S07]  /*4aa0*/  IMAD R12, R3, R156, RZ ;  /* 0x0000009c030c7224 */ /* 0x000fce00078e02ff */
.L_x_187:
[----:B------:R-:W-:Y:S05]  /*4ab0*/  BSYNC B1 ;  /* 0x0000000000017941 */ /* 0x000fea0003800000 */
.L_x_186:
[----:B------:R-:W-:Y:S01]  /*4ac0*/  @!P3 IMAD R99, R99, R155, R12 ;  /* 0x0000009b6363b224 */ /* 0x000fe200078e020c */
[----:B------:R-:W-:Y:S04]  /*4ad0*/  BSSY B1, `(.L_x_188) ;  /* 0x0000006000017945 */ /* 0x000fe80003800000 */
[----:B------:R0:W-:Y:S01]  /*4ae0*/  @!P3 STG.E.U8 desc[UR36][R6.64+0x91], R99 ;  /* 0x000091630600b986 */ /* 0x0001e2000c101124 */
[----:B------:R-:W-:Y:S05]  /*4af0*/  @P5 BRA `(.L_x_189) ;  /* 0x00000000000c5947 */ /* 0x000fea0003800000 */
[----:B--2---:R-:W1:Y:S02]  /*4b00*/  LDG.E.U8 R157, desc[UR36][R8.64+0x98] ;  /* 0x00009824089d7981 */ /* 0x004e64000c1e1100 */
[----:B-1----:R-:W-:-:S05]  /*4b10*/  PRMT R3, R157, 0x8880, RZ ;  /* 0x000088809d037816 */ /* 0x002fca00000000ff */
[----:B------:R-:W-:-:S07]  /*4b20*/  IMAD R12, R3, R156, RZ ;  /* 0x0000009c030c7224 */ /* 0x000fce00078e02ff */
.L_x_189:
[----:B------:R-:W-:Y:S05]  /*4b30*/  BSYNC B1 ;  /* 0x0000000000017941 */ /* 0x000fea0003800000 */
.L_x_188:
[----:B-1----:R-:W-:Y:S01]  /*4b40*/  @!P5 IMAD R3, R100, R155, R12 ;  /* 0x0000009b6403d224 */ /* 0x002fe200078e020c */
[----:B------:R-:W-:Y:S04]  /*4b50*/  BSSY B1, `(.L_x_190) ;  /* 0x0000006000017945 */ /* 0x000fe80003800000 */
[----:B------:R1:W-:Y:S01]  /*4b60*/  @!P5 STG.E.U8 desc[UR36][R4.64+0x98], R3 ;  /* 0x000098030400d986 */ /* 0x0003e2000c101124 */
[----:B------:R-:W-:Y:S05]  /*4b70*/  @P2 BRA `(.L_x_191) ;  /* 0x00000000000c2947 */ /* 0x000fea0003800000 */
[----:B--2---:R-:W1:Y:S02]  /*4b80*/  LDG.E.U8 R157, desc[UR36][R8.64+0x99] ;  /* 0x00009924089d7981 */ /* 0x004e64000c1e1100 */
[----:B-1----:R-:W-:-:S05]  /*4b90*/  PRMT R3, R157, 0x8880, RZ ;  /* 0x000088809d037816 */ /* 0x002fca00000000ff */
[----:B------:R-:W-:-:S07]  /*4ba0*/  IMAD R12, R3, R156, RZ ;  /* 0x0000009c030c7224 */ /* 0x000fce00078e02ff */
.L_x_191:
[----:B------:R-:W-:Y:S05]  /*4bb0*/  BSYNC B1 ;  /* 0x0000000000017941 */ /* 0x000fea0003800000 */
.L_x_190:
        /* <DEDUP_REMOVED lines=11> */
.L_x_193:
[----:B------:R-:W-:Y:S05]  /*4c70*/  BSYNC B1 ;  /* 0x0000000000017941 */ /* 0x000fea0003800000 */
.L_x_192:
[----:B-1----:R-:W-:Y:S01]  /*4c80*/  @!P4 IMAD R3, R102, R155, R12 ;  /* 0x0000009b6603c224 */ /* 0x002fe200078e020c */
[----:B------:R-:W-:Y:S04]  /*4c90*/  BSSY B1, `(.L_x_194) ;  /* 0x0000006000017945 */ /* 0x000fe80003800000 */
[----:B------:R1:W-:Y:S01]  /*4ca0*/  @!P4 STG.E.U8 desc[UR36][R6.64+0x98], R3 ;  /* 0x000098030600c986 */ /* 0x0003e2000c101124 */
[----:B------:R-:W-:Y:S05]  /*4cb0*/  @P3 BRA `(.L_x_195) ;  /* 0x00000000000c3947 */ /* 0x000fea0003800000 */
[----:B--2---:R-:W1:Y:S02]  /*4cc0*/  LDG.E.U8 R157, desc[UR36][R10.64+0x99] ;  /* 0x000099240a9d7981 */ /* 0x004e64000c1e1100 */
[----:B-1----:R-:W-:-:S05]  /*4cd0*/  PRMT R3, R157, 0x8880, RZ ;  /* 0x000088809d037816 */ /* 0x002fca00000000ff */
[----:B------:R-:W-:-:S07]  /*4ce0*/  IMAD R12, R3, R156, RZ ;  /* 0x0000009c030c7224 */ /* 0x000fce00078e02ff */
.L_x_195:
[----:B------:R-:W-:Y:S05]  /*4cf0*/  BSYNC B1 ;  /* 0x0000000000017941 */ /* 0x000fea0003800000 */
.L_x_194:
[----:B------:R-:W-:Y:S01]  /*4d00*/  @!P3 IMAD R103, R103, R155, R12 ;  /* 0x0000009b6767b224 */ /* 0x000fe200078e020c */
[----:B------:R-:W-:Y:S04]  /*4d10*/  BSSY B1, `(.L_x_196) ;  /* 0x0000006000017945 */ /* 0x000fe80003800000 */
[----:B------:R0:W-:Y:S01]  /*4d20*/  @!P3 STG.E.U8 desc[UR36][R6.64+0x99], R103 ;  /* 0x000099670600b986 */ /* 0x0001e2000c101124 */
[----:B------:R-:W-:Y:S05]  /*4d30*/  @P5 BRA `(.L_x_197) ;  /* 0x00000000000c5947 */ /* 0x000fea0003800000 */
[----:B--2---:R-:W1:Y:S02]  /*4d40*/  LDG.E.U8 R157, desc[UR36][R8.64+0xa0] ;  /* 0x0000a024089d7981 */ /* 0x004e64000c1e1100 */
[----:B-1----:R-:W-:-:S05]  /*4d50*/  PRMT R3, R157, 0x8880, RZ ;  /* 0x000088809d037816 */ /* 0x002fca00000000ff */
[----:B------:R-:W-:-:S07]  /*4d60*/  IMAD R12, R3, R156, RZ ;  /* 0x0000009c030c7224 */ /* 0x000fce00078e02ff */
.L_x_197:
[----:B------:R-:W-:Y:S05]  /*4d70*/  BSYNC B1 ;  /* 0x0000000000017941 */ /* 0x000fea0003800000 */
.L_x_196:
[----:B-1----:R-:W-:Y:S01]  /*4d80*/  @!P5 IMAD R3, R104, R155, R12 ;  /* 0x0000009b6803d224 */ /* 0x002fe200078e020c */
[----:B------:R-:W-:Y:S04]  /*4d90*/  BSSY B1, `(.L_x_198) ;  /* 0x0000006000017945 */ /* 0x000fe80003800000 */
[----:B------:R1:W-:Y:S01]  /*4da0*/  @!P5 STG.E.U8 desc[UR36][R4.64+0xa0], R3 ;  /* 0x0000a0030400d986 */ /* 0x0003e2000c101124 */
[----:B------:R-:W-:Y:S05]  /*4db0*/  @P2 BRA `(.L_x_199) ;  /* 0x00000000000c2947 */ /* 0x000fea0003800000 */
[----:B--2---:R-:W1:Y:S02]  /*4dc0*/  LDG.E.U8 R157, desc[UR36][R8.64+0xa1] ;  /* 0x0000a124089d7981 */ /* 0x004e64000c1e1100 */
[----:B-1----:R-:W-:-:S05]  /*4dd0*/  PRMT R3, R157, 0x8880, RZ ;  /* 0x000088809d037816 */ /* 0x002fca00000000ff */
[----:B------:R-:W-:-:S07]  /*4de0*/  IMAD R12, R3, R156, RZ ;  /* 0x0000009c030c7224 */ /* 0x000fce00078e02ff */
.L_x_199:
[----:B------:R-:W-:Y:S05]  /*4df0*/  BSYNC B1 ;  /* 0x0000000000017941 */ /* 0x000fea0003800000 */
.L_x_198:
        /* <DEDUP_REMOVED lines=11> */
.L_x_201:
[----:B------:R-:W-:Y:S05]  /*4eb0*/  BSYNC B1 ;  /* 0x0000000000017941 */ /* 0x000fea0003800000 */
.L_x_200:
[----:B-1----:R-:W-:Y:S01]  /*4ec0*/  @!P4 IMAD R3, R106, R155, R12 ;  /* 0x0000009b6a03c224 */ /* 0x002fe200078e020c */
[----:B------:R-:W-:Y:S04]  /*4ed0*/  BSSY B1, `(.L_x_202) ;  /* 0x0000006000017945 */ /* 0x000fe80003800000 */
[----:B------:R1:W-:Y:S01]  /*4ee0*/  @!P4 STG.E.U8 desc[UR36][R6.64+0xa0], R3 ;  /* 0x0000a0030600c986 */ /* 0x0003e2000c101124 */
[----:B------:R-:W-:Y:S05]  /*4ef0*/  @P3 BRA `(.L_x_203) ;  /* 0x00000000000c3947 */ /* 0x000fea0003800000 */
[----:B--2---:R-:W1:Y:S02]  /*4f00*/  LDG.E.U8 R157, desc[UR36][R10.64+0xa1] ;  /* 0x0000a1240a9d7981 */ /* 0x004e64000c1e1100 */
[----:B-1----:R-:W-:-:S05]  /*4f10*/  PRMT R3, R157, 0x8880, RZ ;  /* 0x000088809d037816 */ /* 0x002fca00000000ff */
[----:B------:R-:W-:-:S07]  /*4f20*/  IMAD R12, R3, R156, RZ ;  /* 0x0000009c030c7224 */ /* 0x000fce00078e02ff */
.L_x_203:
[----:B------:R-:W-:Y:S05]  /*4f30*/  BSYNC B1 ;  /* 0x0000000000017941 */ /* 0x000fea0003800000 */
.L_x_202:
[----:B------:R-:W-:Y:S01]  /*4f40*/  @!P3 IMAD R107, R107, R155, R12 ;  /* 0x0000009b6b6bb224 */ /* 0x000fe200078e020c */
[----:B------:R-:W-:Y:S04]  /*4f50*/  BSSY B1, `(.L_x_204) ;  /* 0x0000006000017945 */ /* 0x000fe80003800000 */
[----:B------:R0:W-:Y:S01]  /*4f60*/  @!P3 STG.E.U8 desc[UR36][R6.64+0xa1], R107 ;  /* 0x0000a16b0600b986 */ /* 0x0001e2000c101124 */
[----:B------:R-:W-:Y:S05]  /*4f70*/  @P5 BRA `(.L_x_205) ;  /* 0x00000000000c5947 */ /* 0x000fea0003800000 */
[----:B--2---:R-:W1:Y:S02]  /*4f80*/  LDG.E.U8 R157, desc[UR36][R8.64+0xa8] ;  /* 0x0000a824089d7981 */ /* 0x004e64000c1e1100 */
[----:B-1----:R-:W-:-:S05]  /*4f90*/  PRMT R3, R157, 0x8880, RZ ;  /* 0x000088809d037816 */ /* 0x002fca00000000ff */
[----:B------:R-:W-:-:S07]  /*4fa0*/  IMAD R12, R3, R156, RZ ;  /* 0x0000009c030c7224 */ /* 0x000fce00078e02ff */
.L_x_205:
[----:B------:R-:W-:Y:S05]  /*4fb0*/  BSYNC B1 ;  /* 0x0000000000017941 */ /* 0x000fea0003800000 */
.L_x_204:
[----:B-1----:R-:W-:Y:S01]  /*4fc0*/  @!P5 IMAD R3, R108, R155, R12 ;  /* 0x0000009b6c03d224 */ /* 0x002fe200078e020c */
[----:B------:R-:W-:Y:S04]  /*4fd0*/  BSSY B1, `(.L_x_206) ;  /* 0x0000006000017945 */ /* 0x000fe80003800000 */
[----:B------:R1:W-:Y:S01]  /*4fe0*/  @!P5 STG.E.U8 desc[UR36][R4.64+0xa8], R3 ;  /* 0x0000a8030400d986 */ /* 0x0003e2000c101124 */
[----:B------:R-:W-:Y:S05]  /*4ff0*/  @P2 BRA `(.L_x_207) ;  /* 0x00000000000c2947 */ /* 0x000fea0003800000 */
[----:B--2---:R-:W1:Y:S02]  /*5000*/  LDG.E.U8 R157, desc[UR36][R8.64+0xa9] ;  /* 0x0000a924089d7981 */ /* 0x004e64000c1e1100 */
[----:B-1----:R-:W-:-:S05]  /*5010*/  PRMT R3, R157, 0x8880, RZ ;  /* 0x000088809d037816 */ /* 0x002fca00000000ff */
[----:B------:R-:W-:-:S07]  /*5020*/  IMAD R12, R3, R156, RZ ;  /* 0x0000009c030c7224 */ /* 0x000fce00078e02ff */
.L_x_207:
[----:B------:R-:W-:Y:S05]  /*5030*/  BSYNC B1 ;  /* 0x0000000000017941 */ /* 0x000fea0003800000 */
.L_x_206:
        /* <DEDUP_REMOVED lines=11> */
.L_x_209:
[----:B------:R-:W-:Y:S05]  /*50f0*/  BSYNC B1 ;  /* 0x0000000000017941 */ /* 0x000fea0003800000 */
.L_x_208:
[----:B-1----:R-:W-:Y:S01]  /*5100*/  @!P4 IMAD R3, R110, R155, R12 ;  /* 0x0000009b6e03c224 */ /* 0x002fe200078e020c */
[----:B------:R-:W-:Y:S04]  /*5110*/  BSSY B1, `(.L_x_210) ;  /* 0x0000006000017945 */ /* 0x000fe80003800000 */
[----:B------:R1:W-:Y:S01]  /*5120*/  @!P4 STG.E.U8 desc[UR36][R6.64+0xa8], R3 ;  /* 0x0000a8030600c986 */ /* 0x0003e2000c101124 */
[----:B------:R-:W-:Y:S05]  /*5130*/  @P3 BRA `(.L_x_211) ;  /* 0x00000000000c3947 */ /* 0x000fea0003800000 */
[----:B--2---:R-:W1:Y:S02]  /*5140*/  LDG.E.U8 R157, desc[UR36][R10.64+0xa9] ;  /* 0x0000a9240a9d7981 */ /* 0x004e64000c1e1100 */
[----:B-1----:R-:W-:-:S05]  /*5150*/  PRMT R3, R157, 0x8880, RZ ;  /* 0x000088809d037816 */ /* 0x002fca00000000ff */
[----:B------:R-:W-:-:S07]  /*5160*/  IMAD R12, R3, R156, RZ ;  /* 0x0000009c030c7224 */ /* 0x000fce00078e02ff */
.L_x_211:
[----:B------:R-:W-:Y:S05]  /*5170*/  BSYNC B1 ;  /* 0x0000000000017941 */ /* 0x000fea0003800000 */
.L_x_210:
[----:B------:R-:W-:Y:S01]  /*5180*/  @!P3 IMAD R111, R111, R155, R12 ;  /* 0x0000009b6f6fb224 */ /* 0x000fe200078e020c */
[----:B------:R-:W-:Y:S04]  /*5190*/  BSSY B1, `(.L_x_212) ;  /* 0x0000006000017945 */ /* 0x000fe80003800000 */
[----:B------:R0:W-:Y:S01]  /*51a0*/  @!P3 STG.E.U8 desc[UR36][R6.64+0xa9], R111 ;  /* 0x0000a96f0600b986 */ /* 0x0001e2000c101124 */
[----:B------:R-:W-:Y:S05]  /*51b0*/  @P5 BRA `(.L_x_213) ;  /* 0x00000000000c5947 */ /* 0x000fea0003800000 */
[----:B--2---:R-:W1:Y:S02]  /*51c0*/  LDG.E.U8 R157, desc[UR36][R8.64+0xb0] ;  /* 0x0000b024089d7981 */ /* 0x004e64000c1e1100 */
[----:B-1----:R-:W-:-:S05]  /*51d0*/  PRMT R3, R157, 0x8880, RZ ;  /* 0x000088809d037816 */ /* 0x002fca00000000ff */
[----:B------:R-:W-:-:S07]  /*51e0*/  IMAD R12, R3, R156, RZ ;  /* 0x0000009c030c7224 */ /* 0x000fce00078e02ff */
.L_x_213:
[----:B------:R-:W-:Y:S05]  /*51f0*/  BSYNC B1 ;  /* 0x0000000000017941 */ /* 0x000fea0003800000 */
.L_x_212:
[----:B-1----:R-:W-:Y:S01]  /*5200*/  @!P5 IMAD R3, R112, R155, R12 ;  /* 0x0000009b7003d224 */ /* 0x002fe200078e020c */
[----:B------:R-:W-:Y:S04]  /*5210*/  BSSY B1, `(.L_x_214) ;  /* 0x0000006000017945 */ /* 0x000fe80003800000 */
[----:B------:R1:W-:Y:S01]  /*5220*/  @!P5 STG.E.U8 desc[UR36][R4.64+0xb0], R3 ;  /* 0x0000b0030400d986 */ /* 0x0003e2000c101124 */
[----:B------:R-:W-:Y:S05]  /*5230*/  @P2 BRA `(.L_x_215) ;  /* 0x00000000000c2947 */ /* 0x000fea0003800000 */
[----:B--2---:R-:W1:Y:S02]  /*5240*/  LDG.E.U8 R157, desc[UR36][R8.64+0xb1] ;  /* 0x0000b124089d7981 */ /* 0x004e64000c1e1100 */
[----:B-1----:R-:W-:-:S05]  /*5250*/  PRMT R3, R157, 0x8880, RZ ;  /* 0x000088809d037816 */ /* 0x002fca00000000ff */
[----:B------:R-:W-:-:S07]  /*5260*/  IMAD R12, R3, R156, RZ ;  /* 0x0000009c030c7224 */ /* 0x000fce00078e02ff */
.L_x_215:
[----:B------:R-:W-:Y:S05]  /*5270*/  BSYNC B1 ;  /* 0x0000000000017941 */ /* 0x000fea0003800000 */
.L_x_214:
        /* <DEDUP_REMOVED lines=11> */
.L_x_217:
[----:B------:R-:W-:Y:S05]  /*5330*/  BSYNC B1 ;  /* 0x0000000000017941 */ /* 0x000fea0003800000 */
.L_x_216:
[----:B-1----:R-:W-:Y:S01]  /*5340*/  @!P4 IMAD R3, R114, R155, R12 ;  /* 0x0000009b7203c224 */ /* 0x002fe200078e020c */
[----:B------:R-:W-:Y:S04]  /*5350*/  BSSY B1, `(.L_x_218) ;  /* 0x0000006000017945 */ /* 0x000fe80003800000 */
[----:B------:R1:W-:Y:S01]  /*5360*/  @!P4 STG.E.U8 desc[UR36][R6.64+0xb0], R3 ;  /* 0x0000b0030600c986 */ /* 0x0003e2000c101124 */
[----:B------:R-:W-:Y:S05]  /*5370*/  @P3 BRA `(.L_x_219) ;  /* 0x00000000000c3947 */ /* 0x000fea0003800000 */
[----:B--2---:R-:W1:Y:S02]  /*5380*/  LDG.E.U8 R157, desc[UR36][R10.64+0xb1] ;  /* 0x0000b1240a9d7981 */ /* 0x004e64000c1e1100 */
[----:B-1----:R-:W-:-:S05]  /*5390*/  PRMT R3, R157, 0x8880, RZ ;  /* 0x000088809d037816 */ /* 0x002fca00000000ff */
[----:B------:R-:W-:-:S07]  /*53a0*/  IMAD R12, R3, R156, RZ ;  /* 0x0000009c030c7224 */ /* 0x000fce00078e02ff */
.L_x_219:
[----:B------:R-:W-:Y:S05]  /*53b0*/  BSYNC B1 ;  /* 0x0000000000017941 */ /* 0x000fea0003800000 */
.L_x_218:
[----:B------:R-:W-:Y:S01]  /*53c0*/  @!P3 IMAD R115, R115, R155, R12 ;  /* 0x0000009b7373b224 */ /* 0x000fe200078e020c */
[----:B------:R-:W-:Y:S04]  /*53d0*/  BSSY B1, `(.L_x_220) ;  /* 0x0000006000017945 */ /* 0x000fe80003800000 */
[----:B------:R0:W-:Y:S01]  /*53e0*/  @!P3 STG.E.U8 desc[UR36][R6.64+0xb1], R115 ;  /* 0x0000b1730600b986 */ /* 0x0001e2000c101124 */
[----:B------:R-:W-:Y:S05]  /*53f0*/  @P5 BRA `(.L_x_221) ;  /* 0x00000000000c5947 */ /* 0x000fea0003800000 */
[----:B--2---:R-:W1:Y:S02]  /*5400*/  LDG.E.U8 R157, desc[UR36][R8.64+0xb8] ;  /* 0x0000b824089d7981 */ /* 0x004e64000c1e1100 */
[----:B-1----:R-:W-:-:S05]  /*5410*/  PRMT R3, R157, 0x8880, RZ ;  /* 0x000088809d037816 */ /* 0x002fca00000000ff */
[----:B------:R-:W-:-:S07]  /*5420*/  IMAD R12, R3, R156, RZ ;  /* 0x0000009c030c7224 */ /* 0x000fce00078e02ff */
.L_x_221:
[----:B------:R-:W-:Y:S05]  /*5430*/  BSYNC B1 ;  /* 0x0000000000017941 */ /* 0x000fea0003800000 */
.L_x_220:
[----:B-1----:R-:W-:Y:S01]  /*5440*/  @!P5 IMAD R3, R116, R155, R12 ;  /* 0x0000009b7403d224 */ /* 0x002fe200078e020c */
[----:B------:R-:W-:Y:S04]  /*5450*/  BSSY B1, `(.L_x_222) ;  /* 0x0000006000017945 */ /* 0x000fe80003800000 */
[----:B------:R1:W-:Y:S01]  /*5460*/  @!P5 STG.E.U8 desc[UR36][R4.64+0xb8], R3 ;  /* 0x0000b8030400d986 */ /* 0x0003e2000c101124 */
[----:B------:R-:W-:Y:S05]  /*5470*/  @P2 BRA `(.L_x_223) ;  /* 0x00000000000c2947 */ /* 0x000fea0003800000 */
[----:B--2---:R-:W1:Y:S02]  /*5480*/  LDG.E.U8 R157, desc[UR36][R8.64+0xb9] ;  /* 0x0000b924089d7981 */ /* 0x004e64000c1e1100 */
[----:B-1----:R-:W-:-:S05]  /*5490*/  PRMT R3, R157, 0x8880, RZ ;  /* 0x000088809d037816 */ /* 0x002fca00000000ff */
[----:B------:R-:W-:-:S07]  /*54a0*/  IMAD R12, R3, R156, RZ ;  /* 0x0000009c030c7224 */ /* 0x000fce00078e02ff */
.L_x_223:
[----:B------:R-:W-:Y:S05]  /*54b0*/  BSYNC B1 ;  /* 0x0000000000017941 */ /* 0x000fea0003800000 */
.L_x_222:
        /* <DEDUP_REMOVED lines=11> */
.L_x_225:
[----:B------:R-:W-:Y:S05]  /*5570*/  BSYNC B1 ;  /* 0x0000000000017941 */ /* 0x000fea0003800000 */
.L_x_224:
[----:B-1----:R-:W-:Y:S01]  /*5580*/  @!P4 IMAD R3, R118, R155, R12 ;  /* 0x0000009b7603c224 */ /* 0x002fe200078e020c */
[----:B------:R-:W-:Y:S04]  /*5590*/  BSSY B1, `(.L_x_226) ;  /* 0x0000006000017945 */ /* 0x000fe80003800000 */
[----:B------:R1:W-:Y:S01]  /*55a0*/  @!P4 STG.E.U8 desc[UR36][R6.64+0xb8], R3 ;  /* 0x0000b8030600c986 */ /* 0x0003e2000c101124 */
[----:B------:R-:W-:Y:S05]  /*55b0*/  @P3 BRA `(.L_x_227) ;  /* 0x00000000000c3947 */ /* 0x000fea0003800000 */
[----:B--2---:R-:W1:Y:S02]  /*55c0*/  LDG.E.U8 R157, desc[UR36][R10.64+0xb9] ;  /* 0x0000b9240a9d7981 */ /* 0x004e64000c1e1100 */
[----:B-1----:R-:W-:-:S05]  /*55d0*/  PRMT R3, R157, 0x8880, RZ ;  /* 0x000088809d037816 */ /* 0x002fca00000000ff */
[----:B------:R-:W-:-:S07]  /*55e0*/  IMAD R12, R3, R156, RZ ;  /* 0x0000009c030c7224 */ /* 0x000fce00078e02ff */
.L_x_227:
[----:B------:R-:W-:Y:S05]  /*55f0*/  BSYNC B1 ;  /* 0x0000000000017941 */ /* 0x000fea0003800000 */
.L_x_226:
[----:B------:R-:W-:Y:S01]  /*5600*/  @!P3 IMAD R119, R119, R155, R12 ;  /* 0x0000009b7777b224 */ /* 0x000fe200078e020c */
[----:B------:R-:W-:Y:S04]  /*5610*/  BSSY B1, `(.L_x_228) ;  /* 0x0000006000017945 */ /* 0x000fe80003800000 */
[----:B------:R0:W-:Y:S01]  /*5620*/  @!P3 STG.E.U8 desc[UR36][R6.64+0xb9], R119 ;  /* 0x0000b9770600b986 */ /* 0x0001e2000c101124 */
[----:B------:R-:W-:Y:S05]  /*5630*/  @P5 BRA `(.L_x_229) ;  /* 0x00000000000c5947 */ /* 0x000fea0003800000 */
[----:B--2---:R-:W1:Y:S02]  /*5640*/  LDG.E.U8 R157, desc[UR36][R8.64+0xc0] ;  /* 0x0000c024089d7981 */ /* 0x004e64000c1e1100 */
[----:B-1----:R-:W-:-:S05]  /*5650*/  PRMT R3, R157, 0x8880, RZ ;  /* 0x000088809d037816 */ /* 0x002fca00000000ff */
[----:B------:R-:W-:-:S07]  /*5660*/  IMAD R12, R3, R156, RZ ;  /* 0x0000009c030c7224 */ /* 0x000fce00078e02ff */
.L_x_229:
[----:B------:R-:W-:Y:S05]  /*5670*/  BSYNC B1 ;  /* 0x0000000000017941 */ /* 0x000fea0003800000 */
.L_x_228:
[----:B-1----:R-:W-:Y:S01]  /*5680*/  @!P5 IMAD R3, R120, R155, R12 ;  /* 0x0000009b7803d224 */ /* 0x002fe200078e020c */
[----:B------:R-:W-:Y:S04]  /*5690*/  BSSY B1, `(.L_x_230) ;  /* 0x0000006000017945 */ /* 0x000fe80003800000 */
[----:B------:R1:W-:Y:S01]  /*56a0*/  @!P5 STG.E.U8 desc[UR36][R4.64+0xc0], R3 ;  /* 0x0000c0030400d986 */ /* 0x0003e2000c101124 */
[----:B------:R-:W-:Y:S05]  /*56b0*/  @P2 BRA `(.L_x_231) ;  /* 0x00000000000c2947 */ /* 0x000fea0003800000 */
[----:B--2---:R-:W1:Y:S02]  /*56c0*/  LDG.E.U8 R157, desc[UR36][R8.64+0xc1] ;  /* 0x0000c124089d7981 */ /* 0x004e64000c1e1100 */
[----:B-1----:R-:W-:-:S05]  /*56d0*/  PRMT R3, R157, 0x8880, RZ ;  /* 0x000088809d037816 */ /* 0x002fca00000000ff */
[----:B------:R-:W-:-:S07]  /*56e0*/  IMAD R12, R3, R156, RZ ;  /* 0x0000009c030c7224 */ /* 0x000fce00078e02ff */
.L_x_231:
[----:B------:R-:W-:Y:S05]  /*56f0*/  BSYNC B1 ;  /* 0x0000000000017941 */ /* 0x000fea0003800000 */
.L_x_230:
        /* <DEDUP_REMOVED lines=11> */
.L_x_233:
[----:B------:R-:W-:Y:S05]  /*57b0*/  BSYNC B1 ;  /* 0x0000000000017941 */ /* 0x000fea0003800000 */
.L_x_232:
[----:B-1----:R-:W-:Y:S01]  /*57c0*/  @!P4 IMAD R3, R122, R155, R12 ;  /* 0x0000009b7a03c224 */ /* 0x002fe200078e020c */
[----:B------:R-:W-:Y:S04]  /*57d0*/  BSSY B1, `(.L_x_234) ;  /* 0x0000006000017945 */ /* 0x000fe80003800000 */
[----:B------:R1:W-:Y:S01]  /*57e0*/  @!P4 STG.E.U8 desc[UR36][R6.64+0xc0], R3 ;  /* 0x0000c0030600c986 */ /* 0x0003e2000c101124 */
[----:B------:R-:W-:Y:S05]  /*57f0*/  @P3 BRA `(.L_x_235) ;  /* 0x00000000000c3947 */ /* 0x000fea0003800000 */
[----:B--2---:R-:W1:Y:S02]  /*5800*/  LDG.E.U8 R157, desc[UR36][R10.64+0xc1] ;  /* 0x0000c1240a9d7981 */ /* 0x004e64000c1e1100 */
[----:B-1----:R-:W-:-:S05]  /*5810*/  PRMT R3, R157, 0x8880, RZ ;  /* 0x000088809d037816 */ /* 0x002fca00000000ff */
[----:B------:R-:W-:-:S07]  /*5820*/  IMAD R12, R3, R156, RZ ;  /* 0x0000009c030c7224 */ /* 0x000fce00078e02ff */
.L_x_235:
[----:B------:R-:W-:Y:S05]  /*5830*/  BSYNC B1 ;  /* 0x0000000000017941 */ /* 0x000fea0003800000 */
.L_x_234:
[----:B------:R-:W-:Y:S01]  /*5840*/  @!P3 IMAD R123, R123, R155, R12 ;  /* 0x0000009b7b7bb224 */ /* 0x000fe200078e020c */
[----:B------:R-:W-:Y:S04]  /*5850*/  BSSY B1, `(.L_x_236) ;  /* 0x0000006000017945 */ /* 0x000fe80003800000 */
[----:B------:R0:W-:Y:S01]  /*5860*/  @!P3 STG.E.U8 desc[UR36][R6.64+0xc1], R123 ;  /* 0x0000c17b0600b986 */ /* 0x0001e2000c101124 */
[----:B------:R-:W-:Y:S05]  /*5870*/  @P5 BRA `(.L_x_237) ;  /* 0x00000000000c5947 */ /* 0x000fea0003800000 */
[----:B--2---:R-:W1:Y:S02]  /*5880*/  LDG.E.U8 R157, desc[UR36][R8.64+0xc8] ;  /* 0x0000c824089d7981 */ /* 0x004e64000c1e1100 */
[----:B-1----:R-:W-:-:S05]  /*5890*/  PRMT R3, R157, 0x8880, RZ ;  /* 0x000088809d037816 */ /* 0x002fca00000000ff */
[----:B------:R-:W-:-:S07]  /*58a0*/  IMAD R12, R3, R156, RZ ;  /* 0x0000009c030c7224 */ /* 0x000fce00078e02ff */
.L_x_237:
[----:B------:R-:W-:Y:S05]  /*58b0*/  BSYNC B1 ;  /* 0x0000000000017941 */ /* 0x000fea0003800000 */
.L_x_236:
[----:B-1----:R-:W-:Y:S01]  /*58c0*/  @!P5 IMAD R3, R124, R155, R12 ;  /* 0x0000009b7c03d224 */ /* 0x002fe200078e020c */
[----:B------:R-:W-:Y:S04]  /*58d0*/  BSSY B1, `(.L_x_238) ;  /* 0x0000006000017945 */ /* 0x000fe80003800000 */
[----:B------:R1:W-:Y:S01]  /*58e0*/  @!P5 STG.E.U8 desc[UR36][R4.64+0xc8], R3 ;  /* 0x0000c8030400d986 */ /* 0x0003e2000c101124 */
[----:B------:R-:W-:Y:S05]  /*58f0*/  @P2 BRA `(.L_x_239) ;  /* 0x00000000000c2947 */ /* 0x000fea0003800000 */
[----:B--2---:R-:W1:Y:S02]  /*5900*/  LDG.E.U8 R157, desc[UR36][R8.64+0xc9] ;  /* 0x0000c924089d7981 */ /* 0x004e64000c1e1100 */
[----:B-1----:R-:W-:-:S05]  /*5910*/  PRMT R3, R157, 0x8880, RZ ;  /* 0x000088809d037816 */ /* 0x002fca00000000ff */
[----:B------:R-:W-:-:S07]  /*5920*/  IMAD R12, R3, R156, RZ ;  /* 0x0000009c030c7224 */ /* 0x000fce00078e02ff */
.L_x_239:
[----:B------:R-:W-:Y:S05]  /*5930*/  BSYNC B1 ;  /* 0x0000000000017941 */ /* 0x000fea0003800000 */
.L_x_238:
        /* <DEDUP_REMOVED lines=11> */
.L_x_241:
[----:B------:R-:W-:Y:S05]  /*59f0*/  BSYNC B1 ;  /* 0x0000000000017941 */ /* 0x000fea0003800000 */
.L_x_240:
[----:B-1----:R-:W-:Y:S01]  /*5a00*/  @!P4 IMAD R3, R126, R155, R12 ;  /* 0x0000009b7e03c224 */ /* 0x002fe200078e020c */
[----:B------:R-:W-:Y:S04]  /*5a10*/  BSSY B1, `(.L_x_242) ;  /* 0x0000006000017945 */ /* 0x000fe80003800000 */
[----:B------:R1:W-:Y:S01]  /*5a20*/  @!P4 STG.E.U8 desc[UR36][R6.64+0xc8], R3 ;  /* 0x0000c8030600c986 */ /* 0x0003e2000c101124 */
[----:B------:R-:W-:Y:S05]  /*5a30*/  @P3 BRA `(.L_x_243) ;  /* 0x00000000000c3947 */ /* 0x000fea0003800000 */
[----:B--2---:R-:W1:Y:S02]  /*5a40*/  LDG.E.U8 R157, desc[UR36][R10.64+0xc9] ;  /* 0x0000c9240a9d7981 */ /* 0x004e64000c1e1100 */
[----:B-1----:R-:W-:-:S05]  /*5a50*/  PRMT R3, R157, 0x8880, RZ ;  /* 0x000088809d037816 */ /* 0x002fca00000000ff */
[----:B------:R-:W-:-:S07]  /*5a60*/  IMAD R12, R3, R156, RZ ;  /* 0x0000009c030c7224 */ /* 0x000fce00078e02ff */
.L_x_243:
[----:B------:R-:W-:Y:S05]  /*5a70*/  BSYNC B1 ;  /* 0x0000000000017941 */ /* 0x000fea0003800000 */
.L_x_242:
[----:B------:R-:W-:Y:S01]  /*5a80*/  @!P3 IMAD R127, R127, R155, R12 ;  /* 0x0000009b7f7fb224 */ /* 0x000fe200078e020c */
[----:B------:R-:W-:Y:S04]  /*5a90*/  BSSY B1, `(.L_x_244) ;  /* 0x0000006000017945 */ /* 0x000fe80003800000 */
[----:B------:R0:W-:Y:S01]  /*5aa0*/  @!P3 STG.E.U8 desc[UR36][R6.64+0xc9], R127 ;  /* 0x0000c97f0600b986 */ /* 0x0001e2000c101124 */
[----:B------:R-:W-:Y:S05]  /*5ab0*/  @P5 BRA `(.L_x_245) ;  /* 0x00000000000c5947 */ /* 0x000fea0003800000 */
[----:B--2---:R-:W1:Y:S02]  /*5ac0*/  LDG.E.U8 R157, desc[UR36][R8.64+0xd0] ;  /* 0x0000d024089d7981 */ /* 0x004e64000c1e1100 */
[----:B-1----:R-:W-:-:S05]  /*5ad0*/  PRMT R3, R157, 0x8880, RZ ;  /* 0x000088809d037816 */ /* 0x002fca00000000ff */
[----:B------:R-:W-:-:S07]  /*5ae0*/  IMAD R12, R3, R156, RZ ;  /* 0x0000009c030c7224 */ /* 0x000fce00078e02ff */
.L_x_245:
[----:B------:R-:W-:Y:S05]  /*5af0*/  BSYNC B1 ;  /* 0x0000000000017941 */ /* 0x000fea0003800000 */
.L_x_244:
[----:B-1----:R-:W-:Y:S01]  /*5b00*/  @!P5 IMAD R3, R128, R155, R12 ;  /* 0x0000009b8003d224 */ /* 0x002fe200078e020c */
[----:B------:R-:W-:Y:S04]  /*5b10*/  BSSY B1, `(.L_x_246) ;  /* 0x0000006000017945 */ /* 0x000fe80003800000 */
[----:B------:R1:W-:Y:S01]  /*5b20*/  @!P5 STG.E.U8 desc[UR36][R4.64+0xd0], R3 ;  /* 0x0000d0030400d986 */ /* 0x0003e2000c101124 */
[----:B------:R-:W-:Y:S05]  /*5b30*/  @P2 BRA `(.L_x_247) ;  /* 0x00000000000c2947 */ /* 0x000fea0003800000 */
[----:B--2---:R-:W1:Y:S02]  /*5b40*/  LDG.E.U8 R157, desc[UR36][R8.64+0xd1] ;  /* 0x0000d124089d7981 */ /* 0x004e64000c1e1100 */
[----:B-1----:R-:W-:-:S05]  /*5b50*/  PRMT R3, R157, 0x8880, RZ ;  /* 0x000088809d037816 */ /* 0x002fca00000000ff */
[----:B------:R-:W-:-:S07]  /*5b60*/  IMAD R12, R3, R156, RZ ;  /* 0x0000009c030c7224 */ /* 0x000fce00078e02ff */
.L_x_247:
[----:B------:R-:W-:Y:S05]  /*5b70*/  BSYNC B1 ;  /* 0x0000000000017941 */ /* 0x000fea0003800000 */
.L_x_246:
        /* <DEDUP_REMOVED lines=11> */
.L_x_249:
[----:B------:R-:W-:Y:S05]  /*5c30*/  BSYNC B1 ;  /* 0x0000000000017941 */ /* 0x000fea0003800000 */
.L_x_248:
[----:B-1----:R-:W-:Y:S01]  /*5c40*/  @!P4 IMAD R3, R130, R155, R12 ;  /* 0x0000009b8203c224 */ /* 0x002fe200078e020c */
[----:B------:R-:W-:Y:S04]  /*5c50*/  BSSY B1, `(.L_x_250) ;  /* 0x0000006000017945 */ /* 0x000fe80003800000 */
[----:B------:R1:W-:Y:S01]  /*5c60*/  @!P4 STG.E.U8 desc[UR36][R6.64+0xd0], R3 ;  /* 0x0000d0030600c986 */ /* 0x0003e2000c101124 */
[----:B------:R-:W-:Y:S05]  /*5c70*/  @P3 BRA `(.L_x_251) ;  /* 0x00000000000c3947 */ /* 0x000fea0003800000 */
[----:B--2---:R-:W1:Y:S02]  /*5c80*/  LDG.E.U8 R157, desc[UR36][R10.64+0xd1] ;  /* 0x0000d1240a9d7981 */ /* 0x004e64000c1e1100 */
[----:B-1----:R-:W-:-:S05]  /*5c90*/  PRMT R3, R157, 0x8880, RZ ;  /* 0x000088809d037816 */ /* 0x002fca00000000ff */
[----:B------:R-:W-:-:S07]  /*5ca0*/  IMAD R12, R3, R156, RZ ;  /* 0x0000009c030c7224 */ /* 0x000fce00078e02ff */
.L_x_251:
[----:B------:R-:W-:Y:S05]  /*5cb0*/  BSYNC B1 ;  /* 0x0000000000017941 */ /* 0x000fea0003800000 */
.L_x_250:
[----:B------:R-:W-:Y:S01]  /*5cc0*/  @!P3 IMAD R131, R131, R155, R12 ;  /* 0x0000009b8383b224 */ /* 0x000fe200078e020c */
[----:B------:R-:W-:Y:S04]  /*5cd0*/  BSSY B1, `(.L_x_252) ;  /* 0x0000006000017945 */ /* 0x000fe80003800000 */
[----:B------:R0:W-:Y:S01]  /*5ce0*/  @!P3 STG.E.U8 desc[UR36][R6.64+0xd1], R131 ;  /* 0x0000d1830600b986 */ /* 0x0001e2000c101124 */
[----:B------:R-:W-:Y:S05]  /*5cf0*/  @P5 BRA `(.L_x_253) ;  /* 0x00000000000c5947 */ /* 0x000fea0003800000 */
[----:B--2---:R-:W1:Y:S02]  /*5d00*/  LDG.E.U8 R157, desc[UR36][R8.64+0xd8] ;  /* 0x0000d824089d7981 */ /* 0x004e64000c1e1100 */
[----:B-1----:R-:W-:-:S05]  /*5d10*/  PRMT R3, R157, 0x8880, RZ ;  /* 0x000088809d037816 */ /* 0x002fca00000000ff */
[----:B------:R-:W-:-:S07]  /*5d20*/  IMAD R12, R3, R156, RZ ;  /* 0x0000009c030c7224 */ /* 0x000fce00078e02ff */
.L_x_253:
[----:B------:R-:W-:Y:S05]  /*5d30*/  BSYNC B1 ;  /* 0x0000000000017941 */ /* 0x000fea0003800000 */
.L_x_252:
[----:B-1----:R-:W-:Y:S01]  /*5d40*/  @!P5 IMAD R3, R132, R155, R12 ;  /* 0x0000009b8403d224 */ /* 0x002fe200078e020c */
[----:B------:R-:W-:Y:S04]  /*5d50*/  BSSY B1, `(.L_x_254) ;  /* 0x0000006000017945 */ /* 0x000fe80003800000 */
[----:B------:R1:W-:Y:S01]  /*5d60*/  @!P5 STG.E.U8 desc[UR36][R4.64+0xd8], R3 ;  /* 0x0000d8030400d986 */ /* 0x0003e2000c101124 */
[----:B------:R-:W-:Y:S05]  /*5d70*/  @P2 BRA `(.L_x_255) ;  /* 0x00000000000c2947 */ /* 0x000fea0003800000 */
[----:B--2---:R-:W1:Y:S02]  /*5d80*/  LDG.E.U8 R157, desc[UR36][R8.64+0xd9] ;  /* 0x0000d924089d7981 */ /* 0x004e64000c1e1100 */
[----:B-1----:R-:W-:-:S05]  /*5d90*/  PRMT R3, R157, 0x8880, RZ ;  /* 0x000088809d037816 */ /* 0x002fca00000000ff */
[----:B------:R-:W-:-:S07]  /*5da0*/  IMAD R12, R3, R156, RZ ;  /* 0x0000009c030c7224 */ /* 0x000fce00078e02ff */
.L_x_255:
[----:B------:R-:W-:Y:S05]  /*5db0*/  BSYNC B1 ;  /* 0x0000000000017941 */ /* 0x000fea0003800000 */
.L_x_254:
        /* <DEDUP_REMOVED lines=11> */
.L_x_257:
[----:B------:R-:W-:Y:S05]  /*5e70*/  BSYNC B1 ;  /* 0x0000000000017941 */ /* 0x000fea0003800000 */
.L_x_256:
[----:B-1----:R-:W-:Y:S01]  /*5e80*/  @!P4 IMAD R3, R134, R155, R12 ;  /* 0x0000009b8603c224 */ /* 0x002fe200078e020c */
[----:B------:R-:W-:Y:S04]  /*5e90*/  BSSY B1, `(.L_x_258) ;  /* 0x0000006000017945 */ /* 0x000fe80003800000 */
[----:B------:R1:W-:Y:S01]  /*5ea0*/  @!P4 STG.E.U8 desc[UR36][R6.64+0xd8], R3 ;  /* 0x0000d8030600c986 */ /* 0x0003e2000c101124 */
[----:B------:R-:W-:Y:S05]  /*5eb0*/  @P3 BRA `(.L_x_259) ;  /* 0x00000000000c3947 */ /* 0x000fea0003800000 */
[----:B--2---:R-:W1:Y:S02]  /*5ec0*/  LDG.E.U8 R157, desc[UR36][R10.64+0xd9] ;  /* 0x0000d9240a9d7981 */ /* 0x004e64000c1e1100 */
[----:B-1----:R-:W-:-:S05]  /*5ed0*/  PRMT R3, R157, 0x8880, RZ ;  /* 0x000088809d037816 */ /* 0x002fca00000000ff */
[----:B------:R-:W-:-:S07]  /*5ee0*/  IMAD R12, R3, R156, RZ ;  /* 0x0000009c030c7224 */ /* 0x000fce00078e02ff */
.L_x_259:
[----:B------:R-:W-:Y:S05]  /*5ef0*/  BSYNC B1 ;  /* 0x0000000000017941 */ /* 0x000fea0003800000 */
.L_x_258:
[----:B------:R-:W-:Y:S01]  /*5f00*/  @!P3 IMAD R135, R135, R155, R12 ;  /* 0x0000009b8787b224 */ /* 0x000fe200078e020c */
[----:B------:R-:W-:Y:S04]  /*5f10*/  BSSY B1, `(.L_x_260) ;  /* 0x0000006000017945 */ /* 0x000fe80003800000 */
[----:B------:R0:W-:Y:S01]  /*5f20*/  @!P3 STG.E.U8 desc[UR36][R6.64+0xd9], R135 ;  /* 0x0000d9870600b986 */ /* 0x0001e2000c101124 */
[----:B------:R-:W-:Y:S05]  /*5f30*/  @P5 BRA `(.L_x_261) ;  /* 0x00000000000c5947 */ /* 0x000fea0003800000 */
[----:B--2---:R-:W1:Y:S02]  /*5f40*/  LDG.E.U8 R157, desc[UR36][R8.64+0xe0] ;  /* 0x0000e024089d7981 */ /* 0x004e64000c1e1100 */
[----:B-1----:R-:W-:-:S05]  /*5f50*/  PRMT R3, R157, 0x8880, RZ ;  /* 0x000088809d037816 */ /* 0x002fca00000000ff */
[----:B------:R-:W-:-:S07]  /*5f60*/  IMAD R12, R3, R156, RZ ;  /* 0x0000009c030c7224 */ /* 0x000fce00078e02ff */
.L_x_261:
[----:B------:R-:W-:Y:S05]  /*5f70*/  BSYNC B1 ;  /* 0x0000000000017941 */ /* 0x000fea0003800000 */
.L_x_260:
[----:B-1----:R-:W-:Y:S01]  /*5f80*/  @!P5 IMAD R3, R136, R155, R12 ;  /* 0x0000009b8803d224 */ /* 0x002fe200078e020c */
[----:B------:R-:W-:Y:S04]  /*5f90*/  BSSY B1, `(.L_x_262) ;  /* 0x0000006000017945 */ /* 0x000fe80003800000 */
[----:B------:R1:W-:Y:S01]  /*5fa0*/  @!P5 STG.E.U8 desc[UR36][R4.64+0xe0], R3 ;  /* 0x0000e0030400d986 */ /* 0x0003e2000c101124 */
[----:B------:R-:W-:Y:S05]  /*5fb0*/  @P2 BRA `(.L_x_263) ;  /* 0x00000000000c2947 */ /* 0x000fea0003800000 */
[----:B--2---:R-:W1:Y:S02]  /*5fc0*/  LDG.E.U8 R157, desc[UR36][R8.64+0xe1] ;  /* 0x0000e124089d7981 */ /* 0x004e64000c1e1100 */
[----:B-1----:R-:W-:-:S05]  /*5fd0*/  PRMT R3, R157, 0x8880, RZ ;  /* 0x000088809d037816 */ /* 0x002fca00000000ff */
[----:B------:R-:W-:-:S07]  /*5fe0*/  IMAD R12, R3, R156, RZ ;  /* 0x0000009c030c7224 */ /* 0x000fce00078e02ff */
.L_x_263:
[----:B------:R-:W-:Y:S05]  /*5ff0*/  BSYNC B1 ;  /* 0x0000000000017941 */ /* 0x000fea0003800000 */
.L_x_262:
        /* <DEDUP_REMOVED lines=11> */
.L_x_265:
[----:B------:R-:W-:Y:S05]  /*60b0*/  BSYNC B1 ;  /* 0x0000000000017941 */ /* 0x000fea0003800000 */
.L_x_264:
[----:B-1----:R-:W-:Y:S01]  /*60c0*/  @!P4 IMAD R3, R138, R155, R12 ;  /* 0x0000009b8a03c224 */ /* 0x002fe200078e020c */
[----:B------:R-:W-:Y:S04]  /*60d0*/  BSSY B1, `(.L_x_266) ;  /* 0x0000006000017945 */ /* 0x000fe80003800000 */
[----:B------:R1:W-:Y:S01]  /*60e0*/  @!P4 STG.E.U8 desc[UR36][R6.64+0xe0], R3 ;  /* 0x0000e0030600c986 */ /* 0x0003e2000c101124 */
[----:B------:R-:W-:Y:S05]  /*60f0*/  @P3 BRA `(.L_x_267) ;  /* 0x00000000000c3947 */ /* 0x000fea0003800000 */
[----:B--2---:R-:W1:Y:S02]  /*6100*/  LDG.E.U8 R157, desc[UR36][R10.64+0xe1] ;  /* 0x0000e1240a9d7981 */ /* 0x004e64000c1e1100 */
[----:B-1----:R-:W-:-:S05]  /*6110*/  PRMT R3, R157, 0x8880, RZ ;  /* 0x000088809d037816 */ /* 0x002fca00000000ff */
[----:B------:R-:W-:-:S07]  /*6120*/  IMAD R12, R3, R156, RZ ;  /* 0x0000009c030c7224 */ /* 0x000fce00078e02ff */
.L_x_267:
[----:B------:R-:W-:Y:S05]  /*6130*/  BSYNC B1 ;  /* 0x0000000000017941 */ /* 0x000fea0003800000 */
.L_x_266:
[----:B------:R-:W-:Y:S01]  /*6140*/  @!P3 IMAD R139, R139, R155, R12 ;  /* 0x0000009b8b8bb224 */ /* 0x000fe200078e020c */
[----:B------:R-:W-:Y:S04]  /*6150*/  BSSY B1, `(.L_x_268) ;  /* 0x0000006000017945 */ /* 0x000fe80003800000 */
[----:B------:R0:W-:Y:S01]  /*6160*/  @!P3 STG.E.U8 desc[UR36][R6.64+0xe1], R139 ;  /* 0x0000e18b0600b986 */ /* 0x0001e2000c101124 */
[----:B------:R-:W-:Y:S05]  /*6170*/  @P5 BRA `(.L_x_269) ;  /* 0x00000000000c5947 */ /* 0x000fea0003800000 */
[----:B--2---:R-:W1:Y:S02]  /*6180*/  LDG.E.U8 R157, desc[UR36][R8.64+0xe8] ;  /* 0x0000e824089d7981 */ /* 0x004e64000c1e1100 */
[----:B-1----:R-:W-:-:S05]  /*6190*/  PRMT R3, R157, 0x8880, RZ ;  /* 0x000088809d037816 */ /* 0x002fca00000000ff */
[----:B------:R-:W-:-:S07]  /*61a0*/  IMAD R12, R3, R156, RZ ;  /* 0x0000009c030c7224 */ /* 0x000fce00078e02ff */
.L_x_269:
[----:B------:R-:W-:Y:S05]  /*61b0*/  BSYNC B1 ;  /* 0x0000000000017941 */ /* 0x000fea0003800000 */
.L_x_268:
[----:B-1----:R-:W-:Y:S01]  /*61c0*/  @!P5 IMAD R3, R140, R155, R12 ;  /* 0x0000009b8c03d224 */ /* 0x002fe200078e020c */
[----:B------:R-:W-:Y:S04]  /*61d0*/  BSSY B1, `(.L_x_270) ;  /* 0x0000006000017945 */ /* 0x000fe80003800000 */
[----:B------:R1:W-:Y:S01]  /*61e0*/  @!P5 STG.E.U8 desc[UR36][R4.64+0xe8], R3 ;  /* 0x0000e8030400d986 */ /* 0x0003e2000c101124 */
[----:B------:R-:W-:Y:S05]  /*61f0*/  @P2 BRA `(.L_x_271) ;  /* 0x00000000000c2947 */ /* 0x000fea0003800000 */
[----:B--2---:R-:W1:Y:S02]  /*6200*/  LDG.E.U8 R157, desc[UR36][R8.64+0xe9] ;  /* 0x0000e924089d7981 */ /* 0x004e64000c1e1100 */
[----:B-1----:R-:W-:-:S05]  /*6210*/  PRMT R3, R157, 0x8880, RZ ;  /* 0x000088809d037816 */ /* 0x002fca00000000ff */
[----:B------:R-:W-:-:S07]  /*6220*/  IMAD R12, R3, R156, RZ ;  /* 0x0000009c030c7224 */ /* 0x000fce00078e02ff */
.L_x_271:
[----:B------:R-:W-:Y:S05]  /*6230*/  BSYNC B1 ;  /* 0x0000000000017941 */ /* 0x000fea0003800000 */
.L_x_270:
        /* <DEDUP_REMOVED lines=11> */
.L_x_273:
[----:B------:R-:W-:Y:S05]  /*62f0*/  BSYNC B1 ;  /* 0x0000000000017941 */ /* 0x000fea0003800000 */
.L_x_272:
[----:B-1----:R-:W-:Y:S01]  /*6300*/  @!P4 IMAD R3, R142, R155, R12 ;  /* 0x0000009b8e03c224 */ /* 0x002fe200078e020c */
[----:B------:R-:W-:Y:S04]  /*6310*/  BSSY B1, `(.L_x_274) ;  /* 0x0000006000017945 */ /* 0x000fe80003800000 */
[----:B------:R1:W-:Y:S01]  /*6320*/  @!P4 STG.E.U8 desc[UR36][R6.64+0xe8], R3 ;  /* 0x0000e8030600c986 */ /* 0x0003e2000c101124 */
[----:B------:R-:W-:Y:S05]  /*6330*/  @P3 BRA `(.L_x_275) ;  /* 0x00000000000c3947 */ /* 0x000fea0003800000 */
[----:B--2---:R-:W1:Y:S02]  /*6340*/  LDG.E.U8 R157, desc[UR36][R10.64+0xe9] ;  /* 0x0000e9240a9d7981 */ /* 0x004e64000c1e1100 */
[----:B-1----:R-:W-:-:S05]  /*6350*/  PRMT R3, R157, 0x8880, RZ ;  /* 0x000088809d037816 */ /* 0x002fca00000000ff */
[----:B------:R-:W-:-:S07]  /*6360*/  IMAD R12, R3, R156, RZ ;  /* 0x0000009c030c7224 */ /* 0x000fce00078e02ff */
.L_x_275:
[----:B------:R-:W-:Y:S05]  /*6370*/  BSYNC B1 ;  /* 0x0000000000017941 */ /* 0x000fea0003800000 */
.L_x_274:
[----:B------:R-:W-:Y:S01]  /*6380*/  @!P3 IMAD R143, R143, R155, R12 ;  /* 0x0000009b8f8fb224 */ /* 0x000fe200078e020c */
[----:B------:R-:W-:Y:S04]  /*6390*/  BSSY B1, `(.L_x_276) ;  /* 0x0000006000017945 */ /* 0x000fe80003800000 */
[----:B------:R0:W-:Y:S01]  /*63a0*/  @!P3 STG.E.U8 desc[UR36][R6.64+0xe9], R143 ;  /* 0x0000e98f0600b986 */ /* 0x0001e2000c101124 */
[----:B------:R-:W-:Y:S05]  /*63b0*/  @P5 BRA `(.L_x_277) ;  /* 0x00000000000c5947 */ /* 0x000fea0003800000 */
[----:B--2---:R-:W1:Y:S02]  /*63c0*/  LDG.E.U8 R157, desc[UR36][R8.64+0xf0] ;  /* 0x0000f024089d7981 */ /* 0x004e64000c1e1100 */
[----:B-1----:R-:W-:-:S05]  /*63d0*/  PRMT R3, R157, 0x8880, RZ ;  /* 0x000088809d037816 */ /* 0x002fca00000000ff */
[----:B------:R-:W-:-:S07]  /*63e0*/  IMAD R12, R3, R156, RZ ;  /* 0x0000009c030c7224 */ /* 0x000fce00078e02ff */
.L_x_277:
[----:B------:R-:W-:Y:S05]  /*63f0*/  BSYNC B1 ;  /* 0x0000000000017941 */ /* 0x000fea0003800000 */
.L_x_276:
[----:B-1----:R-:W-:Y:S01]  /*6400*/  @!P5 IMAD R3, R144, R155, R12 ;  /* 0x0000009b9003d224 */ /* 0x002fe200078e020c */
[----:B------:R-:W-:Y:S04]  /*6410*/  BSSY B1, `(.L_x_278) ;  /* 0x0000006000017945 */ /* 0x000fe80003800000 */
[----:B------:R1:W-:Y:S01]  /*6420*/  @!P5 STG.E.U8 desc[UR36][R4.64+0xf0], R3 ;  /* 0x0000f0030400d986 */ /* 0x0003e2000c101124 */
[----:B------:R-:W-:Y:S05]  /*6430*/  @P2 BRA `(.L_x_279) ;  /* 0x00000000000c2947 */ /* 0x000fea0003800000 */
[----:B--2---:R-:W1:Y:S02]  /*6440*/  LDG.E.U8 R157, desc[UR36][R8.64+0xf1] ;  /* 0x0000f124089d7981 */ /* 0x004e64000c1e1100 */
[----:B-1----:R-:W-:-:S05]  /*6450*/  PRMT R3, R157, 0x8880, RZ ;  /* 0x000088809d037816 */ /* 0x002fca00000000ff */
[----:B------:R-:W-:-:S07]  /*6460*/  IMAD R12, R3, R156, RZ ;  /* 0x0000009c030c7224 */ /* 0x000fce00078e02ff */
.L_x_279:
[----:B------:R-:W-:Y:S05]  /*6470*/  BSYNC B1 ;  /* 0x0000000000017941 */ /* 0x000fea0003800000 */
.L_x_278:
[C---:B------:R-:W-:Y:S01]  /*6480*/  ISETP.LT.OR P4, PT, R0.reuse, 0xf1, !P0 ;  /* 0x000000f10000780c */ /* 0x040fe20004781670 */
[----:B------:R-:W-:Y:S01]  /*6490*/  @!P2 IMAD R145, R145, R155, R12 ;  /* 0x0000009b9191a224 */ /* 0x000fe200078e020c */
[----:B------:R-:W-:Y:S01]  /*64a0*/  BSSY B1, `(.L_x_280) ;  /* 0x000000a000017945 */ /* 0x000fe20003800000 */
[C---:B------:R-:W-:Y:S02]  /*64b0*/  ISETP.LT.OR P3, PT, R0.reuse, 0xf2, !P0 ;  /* 0x000000f20000780c */ /* 0x040fe40004761670 */
        /* <DEDUP_REMOVED lines=8> */
.L_x_281:
[----:B------:R-:W-:Y:S05]  /*6540*/  BSYNC B1 ;  /* 0x0000000000017941 */ /* 0x000fea0003800000 */
.L_x_280:
[----:B-1----:R-:W-:Y:S01]  /*6550*/  @!P4 IMAD R3, R146, R155, R12 ;  /* 0x0000009b9203c224 */ /* 0x002fe200078e020c */
[----:B------:R-:W-:Y:S04]  /*6560*/  BSSY B1, `(.L_x_282) ;  /* 0x0000006000017945 */ /* 0x000fe80003800000 */
[----:B------:R1:W-:Y:S01]  /*6570*/  @!P4 STG.E.U8 desc[UR36][R6.64+0xf0], R3 ;  /* 0x0000f0030600c986 */ /* 0x0003e2000c101124 */
[----:B------:R-:W-:Y:S05]  /*6580*/  @P3 BRA `(.L_x_283) ;  /* 0x00000000000c3947 */ /* 0x000fea0003800000 */
[----:B--2---:R-:W1:Y:S02]  /*6590*/  LDG.E.U8 R157, desc[UR36][R10.64+0xf1] ;  /* 0x0000f1240a9d7981 */ /* 0x004e64000c1e1100 */
[----:B-1----:R-:W-:-:S05]  /*65a0*/  PRMT R3, R157, 0x8880, RZ ;  /* 0x000088809d037816 */ /* 0x002fca00000000ff */
[----:B------:R-:W-:-:S07]  /*65b0*/  IMAD R12, R3, R156, RZ ;  /* 0x0000009c030c7224 */ /* 0x000fce00078e02ff */
.L_x_283:
[----:B------:R-:W-:Y:S05]  /*65c0*/  BSYNC B1 ;  /* 0x0000000000017941 */ /* 0x000fea0003800000 */
.L_x_282:
[----:B------:R-:W-:Y:S01]  /*65d0*/  @!P3 IMAD R147, R147, R155, R12 ;  /* 0x0000009b9393b224 */ /* 0x000fe200078e020c */
[----:B------:R-:W-:Y:S04]  /*65e0*/  BSSY B1, `(.L_x_284) ;  /* 0x0000006000017945 */ /* 0x000fe80003800000 */
[----:B------:R0:W-:Y:S01]  /*65f0*/  @!P3 STG.E.U8 desc[UR36][R6.64+0xf1], R147 ;  /* 0x0000f1930600b986 */ /* 0x0001e2000c101124 */
[----:B------:R-:W-:Y:S05]  /*6600*/  @P2 BRA `(.L_x_285) ;  /* 0x00000000000c2947 */ /* 0x000fea0003800000 */
[----:B--2---:R-:W1:Y:S02]  /*6610*/  LDG.E.U8 R157, desc[UR36][R8.64+0xf8] ;  /* 0x0000f824089d7981 */ /* 0x004e64000c1e1100 */
[----:B-1----:R-:W-:-:S05]  /*6620*/  PRMT R3, R157, 0x8880, RZ ;  /* 0x000088809d037816 */ /* 0x002fca00000000ff */
[----:B------:R-:W-:-:S07]  /*6630*/  IMAD R12, R3, R156, RZ ;  /* 0x0000009c030c7224 */ /* 0x000fce00078e02ff */
.L_x_285:
[----:B------:R-:W-:Y:S05]  /*6640*/  BSYNC B1 ;  /* 0x0000000000017941 */ /* 0x000fea0003800000 */
.L_x_284:
[----:B-1----:R-:W-:Y:S01]  /*6650*/  @!P2 IMAD R3, R148, R155, R12 ;  /* 0x0000009b9403a224 */ /* 0x002fe200078e020c */
[----:B------:R-:W-:Y:S04]  /*6660*/  BSSY B1, `(.L_x_286) ;  /* 0x0000006000017945 */ /* 0x000fe80003800000 */
[----:B------:R1:W-:Y:S01]  /*6670*/  @!P2 STG.E.U8 desc[UR36][R4.64+0xf8], R3 ;  /* 0x0000f8030400a986 */ /* 0x0003e2000c101124 */
[----:B------:R-:W-:Y:S05]  /*6680*/  @P1 BRA `(.L_x_287) ;  /* 0x00000000000c1947 */ /* 0x000fea0003800000 */
[----:B--2---:R-:W1:Y:S02]  /*6690*/  LDG.E.U8 R157, desc[UR36][R8.64+0xf9] ;  /* 0x0000f924089d7981 */ /* 0x004e64000c1e1100 */
[----:B-1----:R-:W-:-:S05]  /*66a0*/  PRMT R3, R157, 0x8880, RZ ;  /* 0x000088809d037816 */ /* 0x002fca00000000ff */
[----:B------:R-:W-:-:S07]  /*66b0*/  IMAD R12, R3, R156, RZ ;  /* 0x0000009c030c7224 */ /* 0x000fce00078e02ff */
.L_x_287:
[----:B------:R-:W-:Y:S05]  /*66c0*/  BSYNC B1 ;  /* 0x0000000000017941 */ /* 0x000fea0003800000 */
.L_x_286:
[----:B------:R-:W-:Y:S01]  /*66d0*/  @!P1 IMAD R149, R149, R155, R12 ;  /* 0x0000009b95959224 */ /* 0x000fe200078e020c */
[----:B------:R-:W-:Y:S04]  /*66e0*/  BSSY B1, `(.L_x_288) ;  /* 0x0000006000017945 */ /* 0x000fe80003800000 */
[----:B------:R0:W-:Y:S01]  /*66f0*/  @!P1 STG.E.U8 desc[UR36][R4.64+0xf9], R149 ;  /* 0x0000f99504009986 */ /* 0x0001e2000c101124 */
[----:B------:R-:W-:Y:S05]  /*6700*/  @P5 BRA `(.L_x_289) ;  /* 0x00000000000c5947 */ /* 0x000fea0003800000 */
[----:B--2---:R-:W1:Y:S02]  /*6710*/  LDG.E.U8 R157, desc[UR36][R10.64+0xf8] ;  /* 0x0000f8240a9d7981 */ /* 0x004e64000c1e1100 */
[----:B-1----:R-:W-:-:S05]  /*6720*/  PRMT R3, R157, 0x8880, RZ ;  /* 0x000088809d037816 */ /* 0x002fca00000000ff */
[----:B------:R-:W-:-:S07]  /*6730*/  IMAD R12, R3, R156, RZ ;  /* 0x0000009c030c7224 */ /* 0x000fce00078e02ff */
.L_x_289:
[----:B------:R-:W-:Y:S05]  /*6740*/  BSYNC B1 ;  /* 0x0000000000017941 */ /* 0x000fea0003800000 */
.L_x_288:
[----:B-1----:R-:W-:Y:S01]  /*6750*/  @!P5 IMAD R3, R150, R155, R12 ;  /* 0x0000009b9603d224 */ /* 0x002fe200078e020c */
[----:B------:R-:W-:Y:S01]  /*6760*/  ISETP.LT.OR P0, PT, R0, 0xfa, !P0 ;  /* 0x000000fa0000780c */ /* 0x000fe20004701670 */
[----:B------:R-:W-:Y:S03]  /*6770*/  BSSY B1, `(.L_x_290) ;  /* 0x0000006000017945 */ /* 0x000fe60003800000 */
[----:B------:R1:W-:Y:S09]  /*6780*/  @!P5 STG.E.U8 desc[UR36][R6.64+0xf8], R3 ;  /* 0x0000f8030600d986 */ /* 0x0003f2000c101124 */
[----:B------:R-:W-:Y:S05]  /*6790*/  @P0 BRA `(.L_x_291) ;  /* 0x00000000000c0947 */ /* 0x000fea0003800000 */
[----:B--2---:R-:W1:Y:S02]  /*67a0*/  LDG.E.U8 R157, desc[UR36][R10.64+0xf9] ;  /* 0x0000f9240a9d7981 */ /* 0x004e64000c1e1100 */
[----:B-1----:R-:W-:-:S05]  /*67b0*/  PRMT R3, R157, 0x8880, RZ ;  /* 0x000088809d037816 */ /* 0x002fca00000000ff */
[----:B------:R-:W-:-:S07]  /*67c0*/  IMAD R12, R3, R156, RZ ;  /* 0x0000009c030c7224 */ /* 0x000fce00078e02ff */
.L_x_291:
[----:B------:R-:W-:Y:S05]  /*67d0*/  BSYNC B1 ;  /* 0x0000000000017941 */ /* 0x000fea0003800000 */
.L_x_290:
[----:B------:R-:W-:Y:S01]  /*67e0*/  IMAD R151, R151, R155, R12 ;  /* 0x0000009b97977224 */ /* 0x000fe200078e020c */
[----:B------:R-:W-:Y:S06]  /*67f0*/  @P0 BRA `(.L_x_292) ;  /* 0x0000001800100947 */ /* 0x000fec0003800000 */
[----:B------:R0:W-:Y:S01]  /*6800*/  STG.E.U8 desc[UR36][R6.64+0xf9], R151 ;  /* 0x0000f99706007986 */ /* 0x0001e2000c101124 */
[----:B------:R-:W-:Y:S05]  /*6810*/  BRA `(.L_x_292) ;  /* 0x0000001800087947 */ /* 0x000fea0003800000 */
.L_x_35:
[C---:B------:R-:W-:Y:S02]  /*6820*/  ISETP.GE.AND P1, PT, R162.reuse, 0x1, PT ;  /* 0x00000001a200780c */ /* 0x040fe40003f26270 */
[----:B------:R-:W-:Y:S02]  /*6830*/  ISETP.GE.AND P0, PT, R162, 0x9, PT ;  /* 0x00000009a200780c */ /* 0x000fe40003f06270 */
[C---:B------:R-:W-:Y:S02]  /*6840*/  ISETP.LT.OR P4, PT, R0.reuse, 0x1, !P1 ;  /* 0x000000010000780c */ /* 0x040fe40004f81670 */
[C---:B------:R-:W-:Y:S02]  /*6850*/  ISETP.LT.OR P3, PT, R0.reuse, 0x2, !P1 ;  /* 0x000000020000780c */ /* 0x040fe40004f61670 */
[C---:B------:R-:W-:Y:S02]  /*6860*/  ISETP.LT.OR P2, PT, R0.reuse, 0x1, !P0 ;  /* 0x000000010000780c */ /* 0x040fe40004741670 */
[----:B------:R-:W-:-:S07]  /*6870*/  ISETP.LT.OR P5, PT, R0, 0x2, !P0 ;  /* 0x000000020000780c */ /* 0x000fce00047a1670 */
[-C--:B------:R-:W-:Y:S02]  /*6880*/  @!P4 IMAD R3, R24, R155.reuse, RZ ;  /* 0x0000009b1803c224 */ /* 0x080fe400078e02ff */
[-C--:B------:R-:W-:Y:S02]  /*6890*/  @!P3 IMAD R25, R25, R155.reuse, RZ ;  /* 0x0000009b1919b224 */ /* 0x080fe400078e02ff */
[-C--:B------:R-:W-:Y:S01]  /*68a0*/  @!P2 IMAD R9, R26, R155.reuse, RZ ;  /* 0x0000009b1a09a224 */ /* 0x080fe200078e02ff */
[----:B------:R0:W-:Y:S01]  /*68b0*/  @!P4 STG.E.U8 desc[UR36][R4.64], R3 ;  /* 0x000000030400c986 */ /* 0x0001e2000c101124 */
[C---:B------:R-:W-:Y:S01]  /*68c0*/  ISETP.LT.OR P4, PT, R0.reuse, 0x9, !P1 ;  /* 0x000000090000780c */ /* 0x040fe20004f81670 */
[----:B------:R-:W-:Y:S02]  /*68d0*/  @!P5 IMAD R27, R27, R155, RZ ;  /* 0x0000009b1b1bd224 */ /* 0x000fe400078e02ff */
[----:B------:R-:W-:Y:S01]  /*68e0*/  @!P3 STG.E.U8 desc[UR36][R4.64+0x1], R25 ;  /* 0x000001190400b986 */ /* 0x000fe2000c101124 */
[----:B------:R-:W-:-:S03]  /*68f0*/  ISETP.LT.OR P3, PT, R0, 0xa, !P1 ;  /* 0x0000000a0000780c */ /* 0x000fc60004f61670 */
[----:B------:R1:W-:Y:S01]  /*6900*/  @!P2 STG.E.U8 desc[UR36][R6.64], R9 ;  /* 0x000000090600a986 */ /* 0x0003e2000c101124 */
[----:B------:R-:W-:-:S03]  /*6910*/  ISETP.LT.OR P2, PT, R0, 0x9, !P0 ;  /* 0x000000090000780c */ /* 0x000fc60004741670 */
[----:B------:R-:W-:Y:S01]  /*6920*/  @!P5 STG.E.U8 desc[UR36][R6.64+0x1], R27 ;  /* 0x0000011b0600d986 */ /* 0x000fe2000c101124 */
[----:B------:R-:W-:Y:S01]  /*6930*/  ISETP.LT.OR P5, PT, R0, 0xa, !P0 ;  /* 0x0000000a0000780c */ /* 0x000fe200047a1670 */
[----:B------:R-:W-:-:S04]  /*6940*/  @!P4 IMAD R11, R28, R155, RZ ;  /* 0x0000009b1c0bc224 */ /* 0x000fc800078e02ff */
[-C--:B------:R-:W-:Y:S01]  /*6950*/  @!P3 IMAD R29, R29, R155.reuse, RZ ;  /* 0x0000009b1d1db224 */ /* 0x080fe200078e02ff */
[----:B------:R-:W-:Y:S01]  /*6960*/  @!P4 STG.E.U8 desc[UR36][R4.64+0x8], R11 ;  /* 0x0000080b0400c986 */ /* 0x000fe2000c101124 */
[----:B------:R-:W-:Y:S02]  /*6970*/  ISETP.LT.OR P4, PT, R0, 0x11, !P1 ;  /* 0x000000110000780c */ /* 0x000fe40004f81670 */
[-C--:B0-----:R-:W-:Y:S01]  /*6980*/  @!P2 IMAD R3, R30, R155.reuse, RZ ;  /* 0x0000009b1e03a224 */ /* 0x081fe200078e02ff */
[----:B------:R-:W-:Y:S01]  /*6990*/  @!P3 STG.E.U8 desc[UR36][R4.64+0x9], R29 ;  /* 0x0000091d0400b986 */ /* 0x000fe2000c101124 */
[C---:B------:R-:W-:Y:S02]  /*69a0*/  ISETP.LT.OR P3, PT, R0.reuse, 0x12, !P1 ;  /* 0x000000120000780c */ /* 0x040fe40004f61670 */
[----:B------:R-:W-:Y:S01]  /*69b0*/  @!P5 IMAD R31, R31, R155, RZ ;  /* 0x0000009b1f1fd224 */ /* 0x000fe200078e02ff */
[----:B------:R0:W-:Y:S01]  /*69c0*/  @!P2 STG.E.U8 desc[UR36][R6.64+0x8], R3 ;  /* 0x000008030600a986 */ /* 0x0001e2000c101124 */
[----:B------:R-:W-:-:S03]  /*69d0*/  ISETP.LT.OR P2, PT, R0, 0x11, !P0 ;  /* 0x000000110000780c */ /* 0x000fc60004741670 */
[----:B------:R-:W-:Y:S01]  /*69e0*/  @!P5 STG.E.U8 desc[UR36][R6.64+0x9], R31 ;  /* 0x0000091f0600d986 */ /* 0x000fe2000c101124 */
[----:B------:R-:W-:Y:S01]  /*69f0*/  ISETP.LT.OR P5, PT, R0, 0x12, !P0 ;  /* 0x000000120000780c */ /* 0x000fe200047a1670 */
[----:B-1----:R-:W-:-:S04]  /*6a00*/  @!P4 IMAD R9, R32, R155, RZ ;  /* 0x0000009b2009c224 */ /* 0x002fc800078e02ff */
        /* <DEDUP_REMOVED lines=301> */
[----:B------:R1:W-:Y:S01]  /*7ce0*/  @!P4 STG.E.U8 desc[UR36][R4.64+0xd8], R11 ;  /* 0x0000d80b0400c986 */ /* 0x0003e2000c101124 */
        /* <DEDUP_REMOVED lines=13> */
[-C--:B-1----:R-:W-:Y:S01]  /*7dc0*/  @!P2 IMAD R11, R138, R155.reuse, RZ ;  /* 0x0000009b8a0ba224 */ /* 0x082fe200078e02ff */
[----:B------:R-:W-:Y:S01]  /*7dd0*/  @!P3 STG.E.U8 desc[UR36][R4.64+0xe1], R137 ;  /* 0x0000e1890400b986 */ /* 0x000fe2000c101124 */
[C---:B------:R-:W-:Y:S02]  /*7de0*/  ISETP.LT.OR P3, PT, R0.reuse, 0xea, !P1 ;  /* 0x000000ea0000780c */ /* 0x040fe40004f61670 */
[----:B------:R-:W-:Y:S01]  /*7df0*/  @!P5 IMAD R139, R139, R155, RZ ;  /* 0x0000009b8b8bd224 */ /* 0x000fe200078e02ff */
[----:B------:R1:W-:Y:S01]  /*7e00*/  @!P2 STG.E.U8 desc[UR36][R6.64+0xe0], R11 ;  /* 0x0000e00b0600a986 */ /* 0x0003e2000c101124 */
[----:B------:R-:W-:-:S03]  /*7e10*/  ISETP.LT.OR P2, PT, R0, 0xe9, !P0 ;  /* 0x000000e90000780c */ /* 0x000fc60004741670 */
[----:B------:R-:W-:Y:S01]  /*7e20*/  @!P5 STG.E.U8 desc[UR36][R6.64+0xe1], R139 ;  /* 0x0000e18b0600d986 */ /* 0x000fe2000c101124 */
[----:B------:R-:W-:Y:S01]  /*7e30*/  ISETP.LT.OR P5, PT, R0, 0xea, !P0 ;  /* 0x000000ea0000780c */ /* 0x000fe200047a1670 */
[----:B0-----:R-:W-:-:S04]  /*7e40*/  @!P4 IMAD R3, R140, R155, RZ ;  /* 0x0000009b8c03c224 */ /* 0x001fc800078e02ff */
[-C--:B------:R-:W-:Y:S01]  /*7e50*/  @!P3 IMAD R141, R141, R155.reuse, RZ ;  /* 0x0000009b8d8db224 */ /* 0x080fe200078e02ff */
[----:B------:R0:W-:Y:S01]  /*7e60*/  @!P4 STG.E.U8 desc[UR36][R4.64+0xe8], R3 ;  /* 0x0000e8030400c986 */ /* 0x0001e2000c101124 */
[----:B------:R-:W-:Y:S02]  /*7e70*/  ISETP.LT.OR P4, PT, R0, 0xf2, !P1 ;  /* 0x000000f20000780c */ /* 0x000fe40004f81670 */
[-C--:B---3--:R-:W-:Y:S01]  /*7e80*/  @!P2 IMAD R9, R142, R155.reuse, RZ ;  /* 0x0000009b8e09a224 */ /* 0x088fe200078e02ff */
[----:B------:R-:W-:Y:S01]  /*7e90*/  @!P3 STG.E.U8 desc[UR36][R4.64+0xe9], R141 ;  /* 0x0000e98d0400b986 */ /* 0x000fe2000c101124 */
[C---:B------:R-:W-:Y:S02]  /*7ea0*/  ISETP.LT.OR P3, PT, R0.reuse, 0xf1, !P1 ;  /* 0x000000f10000780c */ /* 0x040fe40004f61670 */
[----:B------:R-:W-:Y:S01]  /*7eb0*/  @!P5 IMAD R143, R143, R155, RZ ;  /* 0x0000009b8f8fd224 */ /* 0x000fe200078e02ff */
[----:B------:R-:W-:Y:S01]  /*7ec0*/  @!P2 STG.E.U8 desc[UR36][R6.64+0xe8], R9 ;  /* 0x0000e8090600a986 */ /* 0x000fe2000c101124 */
[----:B------:R-:W-:-:S03]  /*7ed0*/  ISETP.LT.OR P2, PT, R0, 0xf1, !P0 ;  /* 0x000000f10000780c */ /* 0x000fc60004741670 */
[----:B------:R-:W-:Y:S01]  /*7ee0*/  @!P5 STG.E.U8 desc[UR36][R6.64+0xe9], R143 ;  /* 0x0000e98f0600d986 */ /* 0x000fe2000c101124 */
[----:B------:R-:W-:Y:S01]  /*7ef0*/  ISETP.LT.OR P5, PT, R0, 0xf9, !P0 ;  /* 0x000000f90000780c */ /* 0x000fe200047a1670 */
[----:B------:R-:W-:-:S04]  /*7f00*/  @!P4 IMAD R145, R145, R155, RZ ;  /* 0x0000009b9191c224 */ /* 0x000fc800078e02ff */
[-C--:B-1----:R-:W-:Y:S01]  /*7f10*/  @!P3 IMAD R11, R144, R155.reuse, RZ ;  /* 0x0000009b900bb224 */ /* 0x082fe200078e02ff */
[----:B------:R-:W-:Y:S01]  /*7f20*/  @!P4 STG.E.U8 desc[UR36][R4.64+0xf1], R145 ;  /* 0x0000f1910400c986 */ /* 0x000fe2000c101124 */
[C---:B------:R-:W-:Y:S02]  /*7f30*/  ISETP.LT.OR P4, PT, R0.reuse, 0xf2, !P0 ;  /* 0x000000f20000780c */ /* 0x040fe40004781670 */
[C---:B------:R-:W-:Y:S01]  /*7f40*/  ISETP.LT.OR P0, PT, R0.reuse, 0xfa, !P0 ;  /* 0x000000fa0000780c */ /* 0x040fe20004701670 */
[----:B------:R1:W-:Y:S01]  /*7f50*/  @!P3 STG.E.U8 desc[UR36][R4.64+0xf0], R11 ;  /* 0x0000f00b0400b986 */ /* 0x0003e2000c101124 */
[----:B------:R-:W-:Y:S01]  /*7f60*/  ISETP.LT.OR P3, PT, R0, 0xf9, !P1 ;  /* 0x000000f90000780c */ /* 0x000fe20004f61670 */
[----:B0-----:R-:W-:Y:S01]  /*7f70*/  @!P2 IMAD R3, R146, R155, RZ ;  /* 0x0000009b9203a224 */ /* 0x001fe200078e02ff */
[----:B------:R-:W-:-:S04]  /*7f80*/  ISETP.LT.OR P1, PT, R0, 0xfa, !P1 ;  /* 0x000000fa0000780c */ /* 0x000fc80004f21670 */
[----:B------:R0:W-:Y:S03]  /*7f90*/  @!P2 STG.E.U8 desc[UR36][R6.64+0xf0], R3 ;  /* 0x0000f0030600a986 */ /* 0x0001e6000c101124 */
[-C--:B------:R-:W-:Y:S02]  /*7fa0*/  @!P4 IMAD R147, R147, R155.reuse, RZ ;  /* 0x0000009b9393c224 */ /* 0x080fe400078e02ff */
[-C--:B-1----:R-:W-:Y:S02]  /*7fb0*/  @!P5 IMAD R11, R150, R155.reuse, RZ ;  /* 0x0000009b960bd224 */ /* 0x082fe400078e02ff */
[-C--:B------:R-:W-:Y:S01]  /*7fc0*/  @!P3 IMAD R9, R148, R155.reuse, RZ ;  /* 0x0000009b9409b224 */ /* 0x080fe200078e02ff */
[----:B------:R0:W-:Y:S01]  /*7fd0*/  @!P4 STG.E.U8 desc[UR36][R6.64+0xf1], R147 ;  /* 0x0000f1930600c986 */ /* 0x0001e2000c101124 */
[-C--:B------:R-:W-:Y:S02]  /*7fe0*/  @!P1 IMAD R149, R149, R155.reuse, RZ ;  /* 0x0000009b95959224 */ /* 0x080fe400078e02ff */
[----:B------:R-:W-:Y:S01]  /*7ff0*/  @!P0 IMAD R151, R151, R155, RZ ;  /* 0x0000009b97978224 */ /* 0x000fe200078e02ff */
[----:B------:R0:W-:Y:S04]  /*8000*/  @!P3 STG.E.U8 desc[UR36][R4.64+0xf8], R9 ;  /* 0x0000f8090400b986 */ /* 0x0001e8000c101124 */
[----:B------:R0:W-:Y:S04]  /*8010*/  @!P1 STG.E.U8 desc[UR36][R4.64+0xf9], R149 ;  /* 0x0000f99504009986 */ /* 0x0001e8000c101124 */
[----:B------:R0:W-:Y:S04]  /*8020*/  @!P5 STG.E.U8 desc[UR36][R6.64+0xf8], R11 ;  /* 0x0000f80b0600d986 */ /* 0x0001e8000c101124 */
[----:B------:R0:W-:Y:S02]  /*8030*/  @!P0 STG.E.U8 desc[UR36][R6.64+0xf9], R151 ;  /* 0x0000f99706008986 */ /* 0x0001e4000c101124 */
.L_x_292:
[----:B------:R-:W-:Y:S05]  /*8040*/  BSYNC B0 ;  /* 0x0000000000007941 */ /* 0x000fea0003800000 */
.L_x_34:
[----:B------:R-:W-:Y:S01]  /*8050*/  ULDC UR4, c[0x0][0xc] ;  /* 0x0000030000047ab9 */ /* 0x000fe20000000800 */
[----:B------:R-:W-:Y:S01]  /*8060*/  ULDC UR5, c[0x0][0x10] ;  /* 0x0000040000057ab9 */ /* 0x000fe20000000800 */
[----:B01----:R-:W0:Y:S01]  /*8070*/  LDC R3, c[0x0][0x14] ;  /* 0x00000500ff037b82 */ /* 0x003e220000000800 */
[----:B------:R-:W-:Y:S01]  /*8080*/  UIMAD.WIDE.U32 UR4, UR4, UR5, URZ ;  /* 0x00000005040472a5 */ /* 0x000fe2000f8e003f */
[----:B------:R-:W-:Y:S01]  /*8090*/  PRMT R0, RZ, 0x7610, R0 ;  /* 0x00007610ff007816 */ /* 0x000fe20000000000 */
[----:B------:R-:W-:Y:S02]  /*80a0*/  IMAD.MOV.U32 R153, RZ, RZ, -0x1 ;  /* 0xffffffffff997424 */ /* 0x000fe400078e00ff */
[----:B------:R-:W-:Y:S02]  /*80b0*/  IMAD.MOV.U32 R22, RZ, RZ, -0x1 ;  /* 0xffffffffff167424 */ /* 0x000fe400078e00ff */
[----:B0-----:R-:W-:-:S04]  /*80c0*/  IMAD.WIDE.U32 R16, R3, UR4, R16 ;  /* 0x0000000403107c25 */ /* 0x001fc8000f8e0010 */
[----:B------:R-:W-:Y:S01]  /*80d0*/  IMAD R3, R3, UR5, RZ ;  /* 0x0000000503037c24 */ /* 0x000fe2000f8e02ff */
[----:B------:R-:W-:Y:S02]  /*80e0*/  ULDC.64 UR4, c[0x0][0x650] ;  /* 0x0001940000047ab9 */ /* 0x000fe40000000a00 */
[----:B------:R-:W-:Y:S01]  /*80f0*/  ISETP.GE.U32.AND P0, PT, R16, UR4, PT ;  /* 0x0000000410007c0c */ /* 0x000fe2000bf06070 */
[----:B------:R-:W-:-:S05]  /*8100*/  IMAD.IADD R17, R17, 0x1, R3 ;  /* 0x0000000111117824 */ /* 0x000fca00078e0203 */
[----:B------:R-:W-:-:S13]  /*8110*/  ISETP.GE.U32.AND.EX P0, PT, R17, UR5, PT, P0 ;  /* 0x0000000511007c0c */ /* 0x000fda000bf06100 */
[----:B------:R-:W-:Y:S05]  /*8120*/  @P0 BRA `(.L_x_293) ;  /* 0x0000000400640947 */ /* 0x000fea0003800000 */
[----:B------:R-:W0:Y:S01]  /*8130*/  S2R R12, SR_CTAID.X ;  /* 0x00000000000c7919 */ /* 0x000e220000002500 */
[----:B------:R-:W1:Y:S01]  /*8140*/  LDC.64 R10, c[0x0][0x628] ;  /* 0x00018a00ff0a7b82 */ /* 0x000e620000000a00 */
[----:B------:R-:W-:Y:S01]  /*8150*/  ULDC UR4, c[0x0][0x150] ;  /* 0x0000540000047ab9 */ /* 0x000fe20000000800 */
[----:B------:R-:W-:Y:S01]  /*8160*/  IMAD.MOV.U32 R8, RZ, RZ, R16 ;  /* 0x000000ffff087224 */ /* 0x000fe200078e0010 */
[----:B------:R-:W0:Y:S01]  /*8170*/  S2R R24, SR_CTAID.Y ;  /* 0x0000000000187919 */ /* 0x000e220000002600 */
[----:B------:R-:W-:-:S04]  /*8180*/  IMAD.MOV.U32 R9, RZ, RZ, R17 ;  /* 0x000000ffff097224 */ /* 0x000fc800078e0011 */
[----:B------:R-:W2:Y:S08]  /*8190*/  LDC R21, c[0x0][0x144] ;  /* 0x00005100ff157b82 */ /* 0x000eb00000000800 */
[----:B------:R-:W2:Y:S08]  /*81a0*/  LDC R0, c[0x0][0x630] ;  /* 0x00018c00ff007b82 */ /* 0x000eb00000000800 */
[----:B------:R-:W2:Y:S01]  /*81b0*/  LDC.64 R14, c[0x0][0x620] ;  /* 0x00018800ff0e7b82 */ /* 0x000ea20000000a00 */
[----:B-1----:R-:W-:-:S04]  /*81c0*/  ISETP.NE.U32.AND P0, PT, R10, RZ, PT ;  /* 0x000000ff0a00720c */ /* 0x002fc80003f05070 */
[----:B------:R-:W-:Y:S02]  /*81d0*/  ISETP.NE.AND.EX P0, PT, R11, RZ, PT, P0 ;  /* 0x000000ff0b00720c */ /* 0x000fe40003f05300 */
[----:B0-----:R-:W-:-:S05]  /*81e0*/  I2FP.F32.U32 R3, R12 ;  /* 0x0000000c00037245 */ /* 0x001fca0000201000 */
[----:B------:R-:W-:-:S04]  /*81f0*/  FMUL R3, R3, UR4 ;  /* 0x0000000403037c20 */ /* 0x000fc80008400000 */
[----:B------:R0:W1:Y:S02]  /*8200*/  F2I.U32.TRUNC.NTZ R20, R3 ;  /* 0x0000000300147305 */ /* 0x000064000020f000 */
[----:B------:R-:W-:Y:S05]  /*8210*/  @!P0 BRA `(.L_x_294) ;  /* 0x0000000000288947 */ /* 0x000fea0003800000 */
[----:B0-----:R-:W0:Y:S02]  /*8220*/  LDC R3, c[0x0][0x634] ;  /* 0x00018d00ff037b82 */ /* 0x001e240000000800 */
[----:B0-----:R-:W-:-:S05]  /*8230*/  IADD3 R3, P0, R16, R3, RZ ;  /* 0x0000000310037210 */ /* 0x001fca0007f1e0ff */
[----:B------:R-:W-:-:S04]  /*8240*/  IMAD.X R13, RZ, RZ, R17, P0 ;  /* 0x000000ffff0d7224 */ /* 0x000fc800000e0611 */
[----:B---3--:R-:W-:-:S04]  /*8250*/  IMAD.WIDE.U32 R4, R13, R10, RZ ;  /* 0x0000000a0d047225 */ /* 0x008fc800078e00ff */
[----:B----4-:R-:W-:-:S04]  /*8260*/  IMAD.WIDE.U32 R6, P0, R3, R11, R4 ;  /* 0x0000000b03067225 */ /* 0x010fc80007800004 */
[----:B------:R-:W-:-:S04]  /*8270*/  IMAD.WIDE.U32 R4, R3, R10, RZ ;  /* 0x0000000a03047225 */ /* 0x000fc800078e00ff */
[----:B------:R-:W-:Y:S01]  /*8280*/  IMAD.X R9, RZ, RZ, RZ, P0 ;  /* 0x000000ffff097224 */ /* 0x000fe200000e06ff */
[----:B------:R-:W-:Y:S01]  /*8290*/  IADD3 RZ, P0, R5, R6, RZ ;  /* 0x0000000605ff7210 */ /* 0x000fe20007f1e0ff */
[----:B------:R-:W-:-:S04]  /*82a0*/  IMAD.MOV.U32 R8, RZ, RZ, R7 ;  /* 0x000000ffff087224 */ /* 0x000fc800078e0007 */
[----:B------:R-:W-:-:S08]  /*82b0*/  IMAD.WIDE.U32.X R8, R13, R11, R8, P0 ;  /* 0x0000000b0d087225 */ /* 0x000fd000000e0408 */
.L_x_294:
[----:B------:R-:W3:Y:S01]  /*82c0*/  LDC.64 R28, c[0x0][0x640] ;  /* 0x00019000ff1c7b82 */ /* 0x000ee20000000a00 */
[-CC-:B--2---:R-:W-:Y:S01]  /*82d0*/  SHF.R.U64 R22, R8, R0.reuse, R9.reuse ;  /* 0x0000000008167219 */ /* 0x184fe20000001209 */
[----:B-1----:R-:W-:Y:S01]  /*82e0*/  IMAD.MOV R20, RZ, RZ, -R20 ;  /* 0x000000ffff147224 */ /* 0x002fe200078e0a14 */
[----:B------:R-:W-:Y:S01]  /*82f0*/  SHF.R.U32.HI R0, RZ, R0, R9 ;  /* 0x00000000ff007219 */ /* 0x000fe20000011609 */
[----:B------:R-:W-:Y:S01]  /*8300*/  ULDC UR4, c[0x0][0x154] ;  /* 0x0000550000047ab9 */ /* 0x000fe20000000800 */
[----:B0-----:R-:W-:Y:S01]  /*8310*/  IADD3 R3, P0, RZ, -R22, RZ ;  /* 0x80000016ff037210 */ /* 0x001fe20007f1e0ff */
[----:B------:R-:W-:Y:S02]  /*8320*/  IMAD R21, R21, R20, R12 ;  /* 0x0000001415157224 */ /* 0x000fe400078e020c */
[----:B----4-:R-:W0:Y:S01]  /*8330*/  LDC R6, c[0x0][0x618] ;  /* 0x00018600ff067b82 */ /* 0x010e220000000800 */
[----:B------:R-:W-:Y:S02]  /*8340*/  IMAD.MOV.U32 R7, RZ, RZ, 0x1 ;  /* 0x00000001ff077424 */ /* 0x000fe400078e00ff */
[----:B---3--:R-:W-:-:S04]  /*8350*/  IMAD.X R5, RZ, RZ, ~R0, P0 ;  /* 0x000000ffff057224 */ /* 0x008fc800000e0e00 */
[-C--:B------:R-:W-:Y:S01]  /*8360*/  IMAD R0, R5, R14.reuse, RZ ;  /* 0x0000000e05007224 */ /* 0x080fe200078e02ff */
[----:B------:R-:W1:Y:S01]  /*8370*/  LDC R8, c[0x0][0x608] ;  /* 0x00018200ff087b82 */ /* 0x000e620000000800 */
[----:B------:R-:W-:-:S04]  /*8380*/  IMAD.WIDE.U32 R4, R3, R14, R16 ;  /* 0x0000000e03047225 */ /* 0x000fc800078e0010 */
[----:B------:R-:W-:Y:S01]  /*8390*/  IMAD R3, R3, R15, R0 ;  /* 0x0000000f03037224 */ /* 0x000fe200078e0200 */
[----:B------:R-:W-:Y:S02]  /*83a0*/  I2FP.F32.U32 R0, R24 ;  /* 0x0000001800007245 */ /* 0x000fe40000201000 */
[----:B------:R-:W2:Y:S01]  /*83b0*/  LDC R26, c[0x0][0x658] ;  /* 0x00019600ff1a7b82 */ /* 0x000ea20000000800 */
[----:B------:R-:W-:Y:S01]  /*83c0*/  IMAD.IADD R3, R5, 0x1, R3 ;  /* 0x0000000105037824 */ /* 0x000fe200078e0203 */
[----:B------:R-:W-:Y:S01]  /*83d0*/  ISETP.NE.U32.AND P0, PT, R28, RZ, PT ;  /* 0x000000ff1c00720c */ /* 0x000fe20003f05070 */
[----:B------:R-:W-:Y:S01]  /*83e0*/  FMUL R0, R0, UR4 ;  /* 0x0000000400007c20 */ /* 0x000fe20008400000 */
[----:B------:R-:W-:Y:S02]  /*83f0*/  IMAD.MOV.U32 R5, RZ, RZ, -0x1 ;  /* 0xffffffffff057424 */ /* 0x000fe400078e00ff */
[----:B------:R-:W-:Y:S01]  /*8400*/  ISETP.NE.AND.EX P0, PT, R29, RZ, PT, P0 ;  /* 0x000000ff1d00720c */ /* 0x000fe20003f05300 */
[----:B------:R3:W4:Y:S01]  /*8410*/  F2I.U32.TRUNC.NTZ R13, R0 ;  /* 0x00000000000d7305 */ /* 0x000722000020f000 */
[----:B------:R-:W3:Y:S01]  /*8420*/  LDC R15, c[0x0][0x148] ;  /* 0x00005200ff0f7b82 */ /* 0x000ee20000000800 */
[----:B0-----:R-:W-:-:S02]  /*8430*/  SHF.R.U64 R12, R4, R6, R3 ;  /* 0x00000006040c7219 */ /* 0x001fc40000001203 */
[----:B------:R-:W-:-:S05]  /*8440*/  SHF.R.U32.HI R3, RZ, R6, R3 ;  /* 0x00000006ff037219 */ /* 0x000fca0000011603 */
[----:B------:R-:W0:Y:S01]  /*8450*/  LDC R20, c[0x0][0x600] ;  /* 0x00018000ff147b82 */ /* 0x000e220000000800 */
[-CC-:B-1----:R-:W-:Y:S02]  /*8460*/  SHF.R.U64 R10, R12, R8.reuse, R3.reuse ;  /* 0x000000080c0a7219 */ /* 0x182fe40000001203 */
[----:B------:R-:W-:-:S05]  /*8470*/  SHF.R.U32.HI R3, RZ, R8, R3 ;  /* 0x00000008ff037219 */ /* 0x000fca0000011603 */
[----:B------:R-:W1:Y:S01]  /*8480*/  LDC R27, c[0x0][0x648] ;  /* 0x00019200ff1b7b82 */ /* 0x000e620000000800 */
[-C--:B--2---:R-:W-:Y:S02]  /*8490*/  SHF.L.U32 R4, R5, R26.reuse, RZ ;  /* 0x0000001a05047219 */ /* 0x084fe400000006ff */
[--C-:B------:R-:W-:Y:S02]  /*84a0*/  SHF.R.U64 R14, R10, R26, R3.reuse ;  /* 0x0000001a0a0e7219 */ /* 0x100fe40000001203 */
[----:B------:R-:W-:Y:S02]  /*84b0*/  LOP3.LUT R25, RZ, R4, RZ, 0x33, !PT ;  /* 0x00000004ff197212 */ /* 0x000fe400078e33ff */
[-C--:B------:R-:W-:Y:S01]  /*84c0*/  SHF.R.U32.HI R5, RZ, R26.reuse, R3 ;  /* 0x0000001aff057219 */ /* 0x080fe20000011603 */
[----:B------:R-:W2:Y:S01]  /*84d0*/  LDC R30, c[0x0][0x638] ;  /* 0x00018e00ff1e7b82 */ /* 0x000ea20000000800 */
[----:B------:R-:W-:Y:S01]  /*84e0*/  SHF.L.U32 R154, R7, R26, RZ ;  /* 0x0000001a079a7219 */ /* 0x000fe200000006ff */
[----:B------:R-:W-:-:S06]  /*84f0*/  IMAD.MOV.U32 R4, RZ, RZ, R14 ;  /* 0x000000ffff047224 */ /* 0x000fcc00078e000e */
[----:B------:R-:W0:Y:S01]  /*8500*/  LDC R31, c[0x0][0x610] ;  /* 0x00018400ff1f7b82 */ /* 0x000e220000000800 */
[----:B----4-:R-:W-:Y:S05]  /*8510*/  @!P0 BRA `(.L_x_295) ;  /* 0x0000000000288947 */ /* 0x010fea0003800000 */
        /* <DEDUP_REMOVED lines=10> */
.L_x_295:
[----:B------:R-:W-:Y:S01]  /*85c0*/  ISETP.NE.AND P0, PT, R2, 0x1, PT ;  /* 0x000000010200780c */ /* 0x000fe20003f05270 */
[----:B0-----:R-:W-:Y:S01]  /*85d0*/  VIADD R7, R20, 0xffffffff ;  /* 0xffffffff14077836 */ /* 0x001fe20000000000 */
[----:B-1-3--:R-:W-:Y:S01]  /*85e0*/  SHF.R.U64 R0, R4, R27, R5 ;  /* 0x0000001b04007219 */ /* 0x00afe20000001205 */
[----:B------:R-:W-:Y:S01]  /*85f0*/  IMAD.MOV R13, RZ, RZ, -R13 ;  /* 0x000000ffff0d7224 */ /* 0x000fe200078e0a0d */
[----:B------:R-:W-:Y:S01]  /*8600*/  LOP3.LUT R5, R10, R25, RZ, 0xc0, !PT ;  /* 0x000000190a057212 */ /* 0x000fe200078ec0ff */
[----:B------:R-:W-:Y:S02]  /*8610*/  IMAD.MOV.U32 R4, RZ, RZ, 0x1 ;  /* 0x00000001ff047424 */ /* 0x000fe400078e00ff */
[----:B------:R-:W-:Y:S02]  /*8620*/  IMAD.MOV R3, RZ, RZ, -R0 ;  /* 0x000000ffff037224 */ /* 0x000fe400078e0a00 */
[----:B------:R-:W-:Y:S01]  /*8630*/  IMAD R154, R154, R0, R5 ;  /* 0x000000009a9a7224 */ /* 0x000fe200078e0205 */
[----:B------:R-:W-:Y:S01]  /*8640*/  LOP3.LUT R5, R12, R7, RZ, 0xc0, !PT ;  /* 0x000000070c057212 */ /* 0x000fe200078ec0ff */
[----:B--2---:R-:W-:-:S02]  /*8650*/  IMAD R0, R3, R30, R14 ;  /* 0x0000001e03007224 */ /* 0x004fc400078e020e */
[----:B------:R-:W-:Y:S02]  /*8660*/  @P0 IMAD R21, R15, R13, R24 ;  /* 0x0000000d0f150224 */ /* 0x000fe400078e0218 */
[----:B------:R-:W-:Y:S01]  /*8670*/  IMAD R3, R0, R20, R5 ;  /* 0x0000001400037224 */ /* 0x000fe200078e0205 */
[----:B------:R-:W-:Y:S01]  /*8680*/  PRMT R0, R4, 0x7610, R0 ;  /* 0x0000761004007816 */ /* 0x000fe20000000000 */
[----:B------:R-:W-:-:S05]  /*8690*/  IMAD R154, R154, R31, R21 ;  /* 0x0000001f9a9a7224 */ /* 0x000fca00078e0215 */
[----:B------:R-:W-:Y:S02]  /*86a0*/  SEL R153, R3, R154, !P0 ;  /* 0x0000009a03997207 */ /* 0x000fe40004000000 */
[----:B------:R-:W-:-:S07]  /*86b0*/  SEL R154, R154, R3, !P0 ;  /* 0x000000039a9a7207 */ /* 0x000fce0004000000 */
.L_x_293:
[----:B------:R-:W-:-:S13]  /*86c0*/  LOP3.LUT P0, RZ, R0, 0xff, RZ, 0xc0, !PT ;  /* 0x000000ff00ff7812 */ /* 0x000fda000780c0ff */
[----:B------:R-:W-:Y:S05]  /*86d0*/  @P0 BRA `(.L_x_296) ;  /* 0xffffff8800cc0947 */ /* 0x000fea000383ffff */
[----:B------:R-:W-:Y:S05]  /*86e0*/  EXIT ;  /* 0x000000000000794d */ /* 0x000fea0003800000 */
.L_x_7:
[----:B0-----:R-:W-:Y:S01]  /*86f0*/  ULDC.64 UR4, c[0x0][0x650] ;  /* 0x0001940000047ab9 */ /* 0x001fe20000000a00 */
        /* <DEDUP_REMOVED lines=25> */
.L_x_298:
[----:B------:R-:W0:Y:S01]  /*8890*/  LDC.64 R28, c[0x0][0x640] ;  /* 0x00019000ff1c7b82 */ /* 0x000e220000000a00 */
[-CC-:B------:R-:W-:Y:S01]  /*88a0*/  SHF.R.U64 R22, R12, R6.reuse, R13.reuse ;  /* 0x000000060c167219 */ /* 0x180fe2000000120d */
[----:B------:R-:W-:Y:S01]  /*88b0*/  IMAD.MOV.U32 R30, RZ, RZ, 0x1 ;  /* 0x00000001ff1e7424 */ /* 0x000fe200078e00ff */
[----:B------:R-:W-:Y:S02]  /*88c0*/  SHF.R.U32.HI R6, RZ, R6, R13 ;  /* 0x00000006ff067219 */ /* 0x000fe4000001160d */
        /* <DEDUP_REMOVED lines=8> */
[----:B------:R-:W-:Y:S01]  /*8950*/  IMAD.IADD R9, R9, 0x1, R11 ;  /* 0x0000000109097824 */ /* 0x000fe200078e020b */
[----:B0-----:R-:W-:-:S04]  /*8960*/  ISETP.NE.U32.AND P0, PT, R28, RZ, PT ;  /* 0x000000ff1c00720c */ /* 0x001fc80003f05070 */
[----:B------:R-:W-:Y:S02]  /*8970*/  ISETP.NE.AND.EX P0, PT, R29, RZ, PT, P0 ;  /* 0x000000ff1d00720c */ /* 0x000fe40003f05300 */
[----:B------:R-:W0:Y:S01]  /*8980*/  LDC R20, c[0x0][0x600] ;  /* 0x00018000ff147b82 */ /* 0x000e220000000800 */
[-CC-:B-1----:R-:W-:Y:S01]  /*8990*/  SHF.R.U64 R14, R8, R10.reuse, R9.reuse ;  /* 0x0000000a080e7219 */ /* 0x182fe20000001209 */
[----:B------:R-:W-:Y:S01]  /*89a0*/  IMAD.MOV.U32 R8, RZ, RZ, -0x1 ;  /* 0xffffffffff087424 */ /* 0x000fe200078e00ff */
[----:B------:R-:W-:-:S05]  /*89b0*/  SHF.R.U32.HI R9, RZ, R10, R9 ;  /* 0x0000000aff097219 */ /* 0x000fca0000011609 */
[----:B------:R-:W1:Y:S01]  /*89c0*/  LDC R26, c[0x0][0x648] ;  /* 0x00019200ff1a7b82 */ /* 0x000e620000000800 */
[-CC-:B--2---:R-:W-:Y:S02]  /*89d0*/  SHF.R.U64 R21, R14, R12.reuse, R9.reuse ;  /* 0x0000000c0e157219 */ /* 0x184fe40000001209 */
[----:B------:R-:W-:-:S05]  /*89e0*/  SHF.R.U32.HI R6, RZ, R12, R9 ;  /* 0x0000000cff067219 */ /* 0x000fca0000011609 */
[----:B------:R-:W2:Y:S01]  /*89f0*/  LDC R27, c[0x0][0x638] ;  /* 0x00018e00ff1b7b82 */ /* 0x000ea20000000800 */
[-C--:B---3--:R-:W-:Y:S02]  /*8a00*/  SHF.L.U32 R8, R8, R25.reuse, RZ ;  /* 0x0000001908087219 */ /* 0x088fe400000006ff */
[-CC-:B------:R-:W-:Y:S02]  /*8a10*/  SHF.R.U64 R23, R21, R25.reuse, R6.reuse ;  /* 0x0000001915177219 */ /* 0x180fe40000001206 */
[----:B------:R-:W-:Y:S02]  /*8a20*/  LOP3.LUT R32, RZ, R8, RZ, 0x33, !PT ;  /* 0x00000008ff207212 */ /* 0x000fe400078e33ff */
[----:B------:R-:W-:Y:S01]  /*8a30*/  SHF.R.U32.HI R9, RZ, R25, R6 ;  /* 0x00000019ff097219 */ /* 0x000fe20000011606 */
[----:B------:R-:W3:Y:S01]  /*8a40*/  LDC R31, c[0x0][0x610] ;  /* 0x00018400ff1f7b82 */ /* 0x000ee20000000800 */
[----:B------:R-:W-:Y:S01]  /*8a50*/  IMAD.MOV.U32 R8, RZ, RZ, R23 ;  /* 0x000000ffff087224 */ /* 0x000fe200078e0017 */
[----:B------:R-:W-:Y:S06]  /*8a60*/  @!P0 BRA `(.L_x_299) ;  /* 0x0000000000288947 */ /* 0x000fec0003800000 */
        /* <DEDUP_REMOVED lines=10> */
.L_x_299:
[----:B------:R-:W-:Y:S02]  /*8b10*/  ISETP.NE.AND P0, PT, R2, 0x1, PT ;  /* 0x000000010200780c */ /* 0x000fe40003f05270 */
[----:B-1----:R-:W-:Y:S01]  /*8b20*/  SHF.R.U64 R6, R8, R26, R9 ;  /* 0x0000001a08067219 */ /* 0x002fe20000001209 */
[----:B0-----:R-:W-:Y:S01]  /*8b30*/  VIADD R9, R20, 0xffffffff ;  /* 0xffffffff14097836 */ /* 0x001fe20000000000 */
[----:B------:R-:W-:Y:S02]  /*8b40*/  SHF.L.U32 R30, R30, R25, RZ ;  /* 0x000000191e1e7219 */ /* 0x000fe400000006ff */
[----:B------:R-:W-:Y:S01]  /*8b50*/  LOP3.LUT R5, R21, R32, RZ, 0xc0, !PT ;  /* 0x0000002015057212 */ /* 0x000fe200078ec0ff */
[----:B------:R-:W-:-:S04]  /*8b60*/  IMAD.MOV R8, RZ, RZ, -R6 ;  /* 0x000000ffff087224 */ /* 0x000fc800078e0a06 */
[----:B------:R-:W-:Y:S01]  /*8b70*/  IMAD R6, R30, R6, R5 ;  /* 0x000000061e067224 */ /* 0x000fe200078e0205 */
[----:B------:R-:W-:Y:S01]  /*8b80*/  LOP3.LUT R5, R14, R9, RZ, 0xc0, !PT ;  /* 0x000000090e057212 */ /* 0x000fe200078ec0ff */
[----:B------:R-:W-:Y:S02]  /*8b90*/  @P0 IMAD R3, R7, R24, R4 ;  /* 0x0000001807030224 */ /* 0x000fe400078e0204 */
[----:B--2---:R-:W-:Y:S02]  /*8ba0*/  IMAD R4, R8, R27, R23 ;  /* 0x0000001b08047224 */ /* 0x004fe400078e0217 */
[----:B---3--:R-:W-:Y:S02]  /*8bb0*/  IMAD R3, R6, R31, R3 ;  /* 0x0000001f06037224 */ /* 0x008fe400078e0203 */
[----:B------:R-:W-:Y:S02]  /*8bc0*/  IMAD R4, R4, R20, R5 ;  /* 0x0000001404047224 */ /* 0x000fe400078e0205 */
[----:B------:R-:W-:-:S02]  /*8bd0*/  IMAD.MOV.U32 R8, RZ, RZ, 0x1 ;  /* 0x00000001ff087424 */ /* 0x000fc400078e00ff */
[----:B------:R-:W-:Y:S01]  /*8be0*/  IMAD.MOV.U32 R6, RZ, RZ, R22 ;  /* 0x000000ffff067224 */ /* 0x000fe200078e0016 */
[----:B------:R-:W-:Y:S02]  /*8bf0*/  SEL R20, R4, R3, !P0 ;  /* 0x0000000304147207 */ /* 0x000fe40004000000 */
[----:B------:R-:W-:-:S07]  /*8c00*/  SEL R21, R3, R4, !P0 ;  /* 0x0000000403157207 */ /* 0x000fce0004000000 */
.L_x_297:
[----:B------:R-:W-:-:S08]  /*8c10*/  NOP ;  /* 0x0000000000007918 */ /* 0x000fd00000000000 */
[----:B------:R-:W0:-:S00]  /*8c20*/  USETMAXREG.DEALLOC.CTAPOOL 0x28 ;  /* 0x00000028000079c8 */ /* 0x000e0000080e0500 */
[----:B0-----:R-:W-:-:S13]  /*8c30*/  ISETP.NE.AND P0, PT, R0, RZ, PT ;  /* 0x000000ff0000720c */ /* 0x001fda0003f05270 */
[----:B------:R-:W-:Y:S05]  /*8c40*/  @P0 EXIT ;  /* 0x000000000000094d */ /* 0x000fea0003800000 */
[----:B------:R-:W-:Y:S01]  /*8c50*/  LOP3.LUT P0, RZ, R8, 0xff, RZ, 0xc0, !PT ;  /* 0x000000ff08ff7812 */ /* 0x000fe2000780c0ff */
[----:B------:R-:W-:Y:S02]  /*8c60*/  IMAD.MOV.U32 R0, RZ, RZ, 0x1 ;  /* 0x00000001ff007424 */ /* 0x000fe400078e00ff */
[----:B------:R-:W-:-:S10]  /*8c70*/  IMAD.MOV.U32 R3, RZ, RZ, RZ ;  /* 0x000000ffff037224 */ /* 0x000fd400078e00ff */
[----:B------:R-:W-:Y:S05]  /*8c80*/  @!P0 BRA `(.L_x_300) ;  /* 0x0000000c00488947 */ /* 0x000fea0003800000 */
[----:B------:R-:W0:Y:S01]  /*8c90*/  LDC R0, c[0x0][0x28c] ;  /* 0x0000a300ff007b82 */ /* 0x000e220000000800 */
[----:B------:R-:W1:Y:S01]  /*8ca0*/  S2R R11, SR_CgaCtaId ;  /* 0x00000000000b7919 */ /* 0x000e620000008800 */
[----:B------:R-:W-:Y:S01]  /*8cb0*/  ULDC UR5, c[0x0][0x658] ;  /* 0x0001960000057ab9 */ /* 0x000fe20000000800 */
[----:B------:R-:W-:Y:S01]  /*8cc0*/  UMOV UR7, 0xffffffff ;  /* 0xffffffff00077882 */ /* 0x000fe20000000000 */
[----:B------:R-:W-:Y:S01]  /*8cd0*/  ULDC UR6, c[0x0][0xc] ;  /* 0x0000030000067ab9 */ /* 0x000fe20000000800 */
[----:B------:R-:W-:Y:S01]  /*8ce0*/  USHF.L.U32 UR8, UR7, UR5, URZ ;  /* 0x0000000507087299 */ /* 0x000fe2000800063f */
[----:B------:R-:W-:Y:S01]  /*8cf0*/  BSSY B0, `(.L_x_300) ;  /* 0x00000cb000007945 */ /* 0x000fe20003800000 */
[----:B------:R-:W-:Y:S01]  /*8d00*/  UMOV UR9, 0x1 ;  /* 0x0000000100097882 */ /* 0x000fe20000000000 */
[----:B------:R-:W-:Y:S01]  /*8d10*/  ULDC UR7, c[0x0][0x10] ;  /* 0x0000040000077ab9 */ /* 0x000fe20000000800 */
[----:B------:R-:W-:Y:S01]  /*8d20*/  USHF.L.U32 UR18, UR9, UR5, URZ ;  /* 0x0000000509127299 */ /* 0x000fe2000800063f */
[----:B------:R-:W-:Y:S01]  /*8d30*/  IMAD.MOV.U32 R9, RZ, RZ, 0x1 ;  /* 0x00000001ff097424 */ /* 0x000fe200078e00ff */
[----:B------:R-:W-:Y:S01]  /*8d40*/  UIMAD.WIDE.U32 UR6, UR6, UR7, URZ ;  /* 0x00000007060672a5 */ /* 0x000fe2000f8e003f */
[----:B------:R-:W-:Y:S01]  /*8d50*/  LOP3.LUT R8, R19, 0x2, RZ, 0xfc, !PT ;  /* 0x0000000213087812 */ /* 0x000fe200078efcff */
[----:B------:R-:W-:Y:S01]  /*8d60*/  ULDC UR5, c[0x0][0x14] ;  /* 0x0000050000057ab9 */ /* 0x000fe20000000800 */
[----:B------:R-:W-:Y:S01]  /*8d70*/  ULDC UR4, c[0x0][0x600] ;  /* 0x0001800000047ab9 */ /* 0x000fe20000000800 */
[----:B------:R-:W-:-:S02]  /*8d80*/  UIMAD.WIDE.U32 UR22, UR6, UR5, URZ ;  /* 0x00000005061672a5 */ /* 0x000fc4000f8e003f */
[----:B------:R-:W-:Y:S02]  /*8d90*/  UIMAD UR13, UR7, UR5, URZ ;  /* 0x00000005070d72a4 */ /* 0x000fe4000f8e023f */
[----:B------:R-:W-:Y:S02]  /*8da0*/  UIADD3 UR4, UR4, -0x1, URZ ;  /* 0xffffffff04047890 */ /* 0x000fe4000fffe03f */
[----:B------:R-:W-:Y:S02]  /*8db0*/  ULOP3.LUT UR17, URZ, UR8, URZ, 0x33, !UPT ;  /* 0x000000083f117292 */ /* 0x000fe4000f8e333f */
[----:B------:R-:W-:Y:S01]  /*8dc0*/  UIADD3 UR13, UR23, UR13, URZ ;  /* 0x0000000d170d7290 */ /* 0x000fe2000fffe03f */
[----:B0-----:R-:W-:Y:S01]  /*8dd0*/  VIADD R0, R0, 0x1f ;  /* 0x0000001f00007836 */ /* 0x001fe20000000000 */
[----:B------:R-:W-:-:S04]  /*8de0*/  ULDC.64 UR24, c[0x0][0x198] ;  /* 0x0000660000187ab9 */ /* 0x000fc80000000a00 */
[----:B------:R-:W-:Y:S01]  /*8df0*/  SHF.R.S32.HI R3, RZ, 0x1f, R0 ;  /* 0x0000001fff037819 */ /* 0x000fe20000011400 */
[----:B-1----:R-:W-:-:S03]  /*8e00*/  IMAD.SHL.U32 R4, R11, 0x1000, RZ ;  /* 0x000010000b047824 */ /* 0x002fc600078e00ff */
[----:B------:R-:W-:Y:S01]  /*8e10*/  LEA.HI R10, R3, R0, RZ, 0x5 ;  /* 0x00000000030a7211 */ /* 0x000fe200078f28ff */
[----:B------:R-:W-:Y:S02]  /*8e20*/  IMAD.SHL.U32 R11, R11, 0x80, RZ ;  /* 0x000000800b0b7824 */ /* 0x000fe400078e00ff */
[----:B------:R-:W-:Y:S01]  /*8e30*/  IMAD.MOV.U32 R0, RZ, RZ, 0x1 ;  /* 0x00000001ff007424 */ /* 0x000fe200078e00ff */
[----:B------:R-:W-:Y:S01]  /*8e40*/  LOP3.LUT R4, R4, 0x1000, RZ, 0xc0, !PT ;  /* 0x0000100004047812 */ /* 0x000fe200078ec0ff */
[----:B------:R-:W-:Y:S01]  /*8e50*/  IMAD.MOV.U32 R3, RZ, RZ, RZ ;  /* 0x000000ffff037224 */ /* 0x000fe200078e00ff */
[----:B------:R-:W-:Y:S02]  /*8e60*/  SHF.R.S32.HI R10, RZ, 0x5, R10 ;  /* 0x00000005ff0a7819 */ /* 0x000fe4000001140a */
[----:B------:R-:W-:Y:S01]  /*8e70*/  LOP3.LUT R11, R11, 0x80, RZ, 0xc0, !PT ;  /* 0x000000800b0b7812 */ /* 0x000fe200078ec0ff */
[----:B------:R-:W-:Y:S02]  /*8e80*/  VIADD R12, R4, 0x5100 ;  /* 0x00005100040c7836 */ /* 0x000fe40000000000 */
[----:B------:R-:W-:-:S07]  /*8e90*/  VIADD R13, R10, 0x1 ;  /* 0x000000010a0d7836 */ /* 0x000fce0000000000 */
.L_x_311:
[----:B------:R-:W-:-:S03]  /*8ea0*/  UMOV UR5, 0xffffffff ;  /* 0xffffffff00057882 */ /* 0x000fc60000000000 */
[----:B------:R-:W-:Y:S05]  /*8eb0*/  BRA.DIV UR5, `(.L_x_301) ;  /* 0x0000000e05c87947 */ /* 0x000fea000b800000 */
[----:B------:R-:W-:-:S13]  /*8ec0*/  ELECT P6, URZ, PT ;  /* 0x00000000003f782f */ /* 0x000fda00038c0000 */
.L_x_323:
[----:B------:R-:W0:Y:S01]  /*8ed0*/  LDC R4, c[0x0][0x28c] ;  /* 0x0000a300ff047b82 */ /* 0x000e220000000800 */
[----:B------:R-:W-:Y:S01]  /*8ee0*/  BSSY B1, `(.L_x_302) ;  /* 0x0000038000017945 */ /* 0x000fe20003800000 */
[----:B0-----:R-:W-:-:S13]  /*8ef0*/  ISETP.LT.OR P6, PT, R4, 0x1, !P6 ;  /* 0x000000010400780c */ /* 0x001fda00077c1670 */
[----:B------:R-:W-:Y:S05]  /*8f00*/  @P6 BRA `(.L_x_303) ;  /* 0x0000000000d46947 */ /* 0x000fea0003800000 */
[----:B------:R-:W-:Y:S02]  /*8f10*/  IMAD R20, R20, 0x100, R11 ;  /* 0x0000010014147824 */ /* 0x000fe400078e020b */
[----:B------:R-:W-:Y:S02]  /*8f20*/  IMAD.SHL.U32 R21, R21, 0x80, RZ ;  /* 0x0000008015157824 */ /* 0x000fe400078e00ff */
[----:B------:R-:W-:Y:S02]  /*8f30*/  IMAD.MOV.U32 R24, RZ, RZ, RZ ;  /* 0x000000ffff187224 */ /* 0x000fe400078e00ff */
[----:B------:R-:W-:Y:S02]  /*8f40*/  IMAD.MOV.U32 R4, RZ, RZ, R13 ;  /* 0x000000ffff047224 */ /* 0x000fe400078e000d */
[----:B------:R-:W-:Y:S02]  /*8f50*/  IMAD.MOV.U32 R5, RZ, RZ, R0 ;  /* 0x000000ffff057224 */ /* 0x000fe400078e0000 */
[----:B------:R-:W-:-:S07]  /*8f60*/  IMAD.MOV.U32 R7, RZ, RZ, R3 ;  /* 0x000000ffff077224 */ /* 0x000fce00078e0003 */
.L_x_306:
[----:B------:R-:W0:Y:S01]  /*8f70*/  S2R R15, SR_CgaCtaId ;  /* 0x00000000000f7919 */ /* 0x000e220000008800 */
[----:B------:R-:W-:Y:S02]  /*8f80*/  MOV R14, 0x400 ;  /* 0x00000400000e7802 */ /* 0x000fe40000000f00 */
[----:B------:R-:W-:Y:S02]  /*8f90*/  LOP3.LUT P1, RZ, R18, 0x7f, RZ, 0xc0, !PT ;  /* 0x0000007f12ff7812 */ /* 0x000fe4000782c0ff */
[----:B0-----:R-:W-:Y:S02]  /*8fa0*/  LEA R22, R15, R14, 0x18 ;  /* 0x0000000e0f167211 */ /* 0x001fe400078ec0ff */
[----:B------:R-:W-:-:S09]  /*8fb0*/  SHF.L.U32 R14, R5, 0x1f, RZ ;  /* 0x0000001f050e7819 */ /* 0x000fd200000006ff */
[----:B------:R-:W0:Y:S01]  /*8fc0*/  @!P1 LDC R15, c[0x0][0x500] ;  /* 0x00014000ff0f9b82 */ /* 0x000e220000000800 */
[----:B------:R-:W-:-:S04]  /*8fd0*/  IMAD R23, R7, 0x8, R22 ;  /* 0x0000000807177824 */ /* 0x000fc800078e0216 */
[----:B------:R-:W1:Y:S02]  /*8fe0*/  SYNCS.PHASECHK.TRANS64.TRYWAIT P0, [R23+URZ+0x28], R14 ;  /* 0x0000280e170075a7 */ /* 0x000e64000800017f */
[----:B-1----:R-:W-:Y:S05]  /*8ff0*/  @!P0 BRA `(.L_x_304) ;  /* 0x0000000c00988947 */ /* 0x002fea0003800000 */
.L_x_324:
[----:B-1----:R-:W-:Y:S01]  /*9000*/  PRMT R14, R8, 0x9910, RZ ;  /* 0x00009910080e7816 */ /* 0x002fe200000000ff */
[----:B0-----:R0:W-:Y:S03]  /*9010*/  @!P1 SYNCS.ARRIVE.TRANS64 RZ, [R23+URZ], R15 ;  /* 0x0000000f17ff99a7 */ /* 0x0011e6000800003f */
[----:B------:R-:W-:-:S13]  /*9020*/  ISETP.NE.AND P0, PT, R14, 0x2, PT ;  /* 0x000000020e00780c */ /* 0x000fda0003f05270 */
[----:B0-----:R-:W-:Y:S05]  /*9030*/  @P0 BRA `(.L_x_305) ;  /* 0x0000000000040947 */ /* 0x001fea0003800000 */
[----:B------:R-:W-:Y:S01]  /*9040*/  BPT.TRAP 0x1 ;  /* 0x000000040000795c */ /* 0x000fe20000300000 */
.L_x_305:
[----:B------:R-:W-:Y:S01]  /*9050*/  R2UR UR19, R22 ;  /* 0x00000000161372ca */ /* 0x000fe200000e0000 */
[----:B------:R-:W-:Y:S01]  /*9060*/  IMAD R22, R7, 0x1000, R22 ;  /* 0x0000100007167824 */ /* 0x000fe200078e0216 */
[----:B------:R-:W-:Y:S01]  /*9070*/  R2UR UR9, R23 ;  /* 0x00000000170972ca */ /* 0x000fe200000e0000 */
[----:B------:R-:W-:Y:S01]  /*9080*/  IMAD R14, R7, 0x2000, R12 ;  /* 0x00002000070e7824 */ /* 0x000fe200078e020c */
[----:B------:R-:W-:Y:S01]  /*9090*/  UIADD3 UR6, UP0, UR24, 0xf0, URZ ;  /* 0x000000f018067890 */ /* 0x000fe2000ff1e03f */
[----:B------:R-:W-:Y:S01]  /*90a0*/  VIADD R4, R4, 0xffffffff ;  /* 0xffffffff04047836 */ /* 0x000fe20000000000 */
[----:B------:R-:W-:Y:S01]  /*90b0*/  R2UR UR5, R22 ;  /* 0x00000000160572ca */ /* 0x000fe200000e0000 */
[----:B------:R-:W-:Y:S01]  /*90c0*/  UIADD3 UR26, UP1, UR24, 0x1f0, URZ ;  /* 0x000001f0181a7890 */ /* 0x000fe2000ff3e03f */
[----:B------:R-:W-:Y:S01]  /*90d0*/  R2UR UR8, R14 ;  /* 0x000000000e0872ca */ /* 0x000fe200000e0000 */
[----:B------:R-:W-:Y:S01]  /*90e0*/  UIADD3.X UR7, URZ, UR25, URZ, UP0, !UPT ;  /* 0x000000193f077290 */ /* 0x000fe200087fe43f */
[----:B------:R-:W-:Y:S01]  /*90f0*/  R2UR UR11, R21 ;  /* 0x00000000150b72ca */ /* 0x000fe200000e0000 */
[----:B------:R-:W-:Y:S01]  /*9100*/  VIADD R7, R7, 0x1 ;  /* 0x0000000107077836 */ /* 0x000fe20000000000 */
[----:B------:R-:W-:Y:S01]  /*9110*/  R2UR UR10, R24 ;  /* 0x00000000180a72ca */ /* 0x000fe200000e0000 */
[----:B------:R-:W-:Y:S01]  /*9120*/  UIADD3.X UR27, URZ, UR25, URZ, UP1, !UPT ;  /* 0x000000193f1b7290 */ /* 0x000fe20008ffe43f */
[----:B------:R-:W-:Y:S01]  /*9130*/  R2UR UR12, R6 ;  /* 0x00000000060c72ca */ /* 0x000fe200000e0000 */
[----:B------:R-:W-:Y:S01]  /*9140*/  UMOV UR14, 0x0 ;  /* 0x00000000000e7882 */ /* 0x000fe20000000000 */
[----:B------:R-:W-:Y:S01]  /*9150*/  R2UR UR20, R20 ;  /* 0x00000000141472ca */ /* 0x000fe200000e0000 */
[----:B------:R-:W-:Y:S01]  /*9160*/  UMOV UR15, 0x10000000 ;  /* 0x10000000000f7882 */ /* 0x000fe20000000000 */
[----:B------:R-:W-:Y:S01]  /*9170*/  ISETP.GT.AND P1, PT, R4, 0x1, PT ;  /* 0x000000010400780c */ /* 0x000fe20003f24270 */
[----:B------:R-:W-:Y:S01]  /*9180*/  UIADD3 UR16, UR5, 0x100, URZ ;  /* 0x0000010005107890 */ /* 0x000fe2000fffe03f */
[----:B------:R-:W-:Y:S01]  /*9190*/  ISETP.NE.AND P0, PT, R7, 0x5, PT ;  /* 0x000000050700780c */ /* 0x000fe20003f05270 */
[----:B------:R-:W-:Y:S01]  /*91a0*/  UIADD3 UR5, UR19, UR8, URZ ;  /* 0x0000000813057290 */ /* 0x000fe2000fffe03f */
[----:B------:R-:W-:Y:S01]  /*91b0*/  VIADD R24, R24, 0x20 ;  /* 0x0000002018187836 */ /* 0x000fe20000000000 */
[----:B------:R-:W-:Y:S01]  /*91c0*/  UMOV UR21, 0x30000 ;  /* 0x0003000000157882 */ /* 0x000fe20000000000 */
[----:B------:R-:W-:-:S02]  /*91d0*/  SEL R14, RZ, 0x1, P0 ;  /* 0x00000001ff0e7807 */ /* 0x000fc40000000000 */
[----:B------:R-:W-:Y:S01]  /*91e0*/  UMOV UR8, UR16 ;  /* 0x0000001000087c82 */ /* 0x000fe20008000000 */
[----:B------:R-:W-:Y:S01]  /*91f0*/  SEL R7, R7, RZ, P0 ;  /* 0x000000ff07077207 */ /* 0x000fe20000000000 */
[----:B------:R0:W-:Y:S01]  /*9200*/  UTMALDG.3D [UR8], [UR6], desc[UR14] ;  /* 0x00000e08060075b4 */ /* 0x0001e20008011000 */
[----:B------:R-:W-:Y:S01]  /*9210*/  LOP3.LUT R5, R5, R14, RZ, 0x3c, !PT ;  /* 0x0000000e05057212 */ /* 0x000fe200078e3cff */
[----:B0-----:R-:W-:Y:S01]  /*9220*/  UMOV UR11, UR20 ;  /* 0x00000014000b7c82 */ /* 0x001fe20008000000 */
[----:B------:R-:W-:Y:S02]  /*9230*/  UMOV UR8, UR5 ;  /* 0x0000000500087c82 */ /* 0x000fe40008000000 */
[----:B------:R0:W-:Y:S02]  /*9240*/  UTMALDG.3D.MULTICAST [UR8], [UR26], UR21, desc[UR14] ;  /* 0x00000e081a0073b4 */ /* 0x0001e40008011815 */
[----:B0-----:R-:W-:Y:S05]  /*9250*/  @P1 BRA `(.L_x_306) ;  /* 0xfffffffc00441947 */ /* 0x001fea000383ffff */
.L_x_303:
[----:B------:R-:W-:Y:S05]  /*9260*/  BSYNC B1 ;  /* 0x0000000000017941 */ /* 0x000fea0003800000 */
.L_x_302:
[----:B------:R-:W-:Y:S01]  /*9270*/  LOP3.LUT P1, RZ, R9, 0xff, RZ, 0xc0, !PT ;  /* 0x000000ff09ff7812 */ /* 0x000fe2000782c0ff */
[C---:B------:R-:W-:Y:S01]  /*9280*/  IMAD.IADD R6, R10.reuse, 0x1, R3 ;  /* 0x000000010a067824 */ /* 0x040fe200078e0203 */
[----:B------:R-:W-:Y:S01]  /*9290*/  ULDC.64 UR6, c[0x0][0x650] ;  /* 0x0001940000067ab9 */ /* 0x000fe20000000a00 */
[----:B------:R-:W-:Y:S01]  /*92a0*/  ISETP.GE.U32.AND P2, PT, R10, 0x5, PT ;  /* 0x000000050a00780c */ /* 0x000fe20003f46070 */
[----:B------:R-:W-:Y:S01]  /*92b0*/  BSSY B1, `(.L_x_307) ;  /* 0x000006c000017945 */ /* 0x000fe20003800000 */
[----:B------:R-:W-:Y:S01]  /*92c0*/  IMAD.MOV.U32 R21, RZ, RZ, -0x1 ;  /* 0xffffffffff157424 */ /* 0x000fe200078e00ff */
[----:B------:R-:W-:Y:S01]  /*92d0*/  ISETP.GT.U32.AND P0, PT, R6, 0x4, PT ;  /* 0x000000040600780c */ /* 0x000fe20003f04070 */
[----:B------:R-:W-:Y:S01]  /*92e0*/  IMAD.MOV.U32 R20, RZ, RZ, -0x1 ;  /* 0xffffffffff147424 */ /* 0x000fe200078e00ff */
[----:B------:R-:W-:Y:S02]  /*92f0*/  PRMT R9, RZ, 0x7610, R9 ;  /* 0x00007610ff097816 */ /* 0x000fe40000000009 */
[----:B------:R-:W-:-:S03]  /*9300*/  ISETP.LT.U32.AND P0, PT, R10, 0x5, P0 ;  /* 0x000000050a00780c */ /* 0x000fc60000701070 */
[----:B------:R-:W0:Y:S01]  /*9310*/  @P1 S2R R5, SR_CgaCtaId ;  /* 0x0000000000051919 */ /* 0x000e220000008800 */
[----:B------:R-:W-:-:S04]  /*9320*/  @P1 MOV R4, 0x400 ;  /* 0x0000040000041802 */ /* 0x000fc80000000f00 */
[----:B0-----:R-:W-:Y:S01]  /*9330*/  @P1 LEA R3, R5, R4, 0x18 ;  /* 0x0000000405031211 */ /* 0x001fe200078ec0ff */
[----:B------:R-:W-:-:S03]  /*9340*/  IMAD.WIDE.U32 R4, R6, -0x33333333, RZ ;  /* 0xcccccccd06047825 */ /* 0x000fc600078e00ff */
[----:B------:R0:W-:Y:S01]  /*9350*/  @P1 SYNCS.ARRIVE.TRANS64.A1T0 RZ, [R3+URZ+0x68], RZ ;  /* 0x000068ff03ff19a7 */ /* 0x0001e2000810003f */
[----:B------:R-:W-:Y:S02]  /*9360*/  IADD3 R16, P1, R16, UR22, RZ ;  /* 0x0000001610107c10 */ /* 0x000fe4000ff3e0ff */
[----:B------:R-:W-:Y:S02]  /*9370*/  SHF.R.U32.HI R5, RZ, 0x2, R5 ;  /* 0x00000002ff057819 */ /* 0x000fe40000011605 */
[----:B------:R-:W-:Y:S02]  /*9380*/  IADD3.X R17, R17, UR13, RZ, P1, !PT ;  /* 0x0000000d11117c10 */ /* 0x000fe40008ffe4ff */
[----:B------:R-:W-:Y:S02]  /*9390*/  PRMT R4, RZ, 0x7610, R4 ;  /* 0x00007610ff047816 */ /* 0x000fe40000000004 */
[----:B0-----:R-:W-:Y:S02]  /*93a0*/  SEL R3, RZ, 0x1, !P0 ;  /* 0x00000001ff037807 */ /* 0x001fe40004000000 */
[----:B------:R-:W-:-:S02]  /*93b0*/  ISETP.GE.U32.AND P0, PT, R16, UR6, PT ;  /* 0x0000000610007c0c */ /* 0x000fc4000bf06070 */
[----:B------:R-:W-:Y:S01]  /*93c0*/  LOP3.LUT R0, R0, R3, RZ, 0x3c, !PT ;  /* 0x0000000300007212 */ /* 0x000fe200078e3cff */
[----:B------:R-:W-:Y:S01]  /*93d0*/  IMAD R3, R5, -0x5, R6 ;  /* 0xfffffffb05037824 */ /* 0x000fe200078e0206 */
[----:B------:R-:W-:Y:S01]  /*93e0*/  ISETP.GE.U32.AND.EX P0, PT, R17, UR7, PT, P0 ;  /* 0x0000000711007c0c */ /* 0x000fe2000bf06100 */
[----:B------:R-:W-:Y:S01]  /*93f0*/  IMAD.MOV.U32 R6, RZ, RZ, -0x1 ;  /* 0xffffffffff067424 */ /* 0x000fe200078e00ff */
[----:B------:R-:W-:-:S11]  /*9400*/  @P2 LOP3.LUT R0, R0, 0x1, R5, 0x78, !PT ;  /* 0x0000000100002812 */ /* 0x000fd600078e7805 */
[----:B------:R-:W-:Y:S05]  /*9410*/  @P0 BRA `(.L_x_308) ;  /* 0x0000000400540947 */ /* 0x000fea0003800000 */
[----:B------:R-:W0:Y:S01]  /*9420*/  S2R R15, SR_CTAID.X ;  /* 0x00000000000f7919 */ /* 0x000e220000002500 */
[----:B------:R-:W-:Y:S01]  /*9430*/  ULDC.64 UR6, c[0x0][0x628] ;  /* 0x00018a0000067ab9 */ /* 0x000fe20000000a00 */
[----:B------:R-:W-:Y:S01]  /*9440*/  ULDC UR8, c[0x0][0x630] ;  /* 0x00018c0000087ab9 */ /* 0x000fe20000000800 */
[----:B------:R-:W-:Y:S01]  /*9450*/  ISETP.NE.U32.AND P0, PT, RZ, UR6, PT ;  /* 0x00000006ff007c0c */ /* 0x000fe2000bf05070 */
[----:B------:R-:W1:Y:S01]  /*9460*/  S2R R20, SR_CTAID.Y ;  /* 0x0000000000147919 */ /* 0x000e620000002600 */
[----:B------:R-:W-:Y:S01]  /*9470*/  ULDC UR9, c[0x0][0x150] ;  /* 0x0000540000097ab9 */ /* 0x000fe20000000800 */
[----:B------:R-:W-:Y:S01]  /*9480*/  IMAD.MOV.U32 R4, RZ, RZ, R16 ;  /* 0x000000ffff047224 */ /* 0x000fe200078e0010 */
[----:B------:R-:W-:Y:S01]  /*9490*/  ISETP.NE.AND.EX P0, PT, RZ, UR7, PT, P0 ;  /* 0x00000007ff007c0c */ /* 0x000fe2000bf05300 */
[----:B------:R-:W-:Y:S01]  /*94a0*/  IMAD.MOV.U32 R5, RZ, RZ, R17 ;  /* 0x000000ffff057224 */ /* 0x000fe200078e0011 */
[----:B0-----:R-:W-:-:S11]  /*94b0*/  I2FP.F32.U32 R22, R15 ;  /* 0x0000000f00167245 */ /* 0x001fd60000201000 */
[----:B------:R-:W-:Y:S05]  /*94c0*/  @!P0 BRA `(.L_x_309) ;  /* 0x0000000000288947 */ /* 0x000fea0003800000 */
[----:B------:R-:W-:Y:S02]  /*94d0*/  ULDC UR5, c[0x0][0x634] ;  /* 0x00018d0000057ab9 */ /* 0x000fe40000000800 */
[----:B------:R-:W-:-:S05]  /*94e0*/  IADD3 R5, P0, R16, UR5, RZ ;  /* 0x0000000510057c10 */ /* 0x000fca000ff1e0ff */
[----:B------:R-:W-:-:S04]  /*94f0*/  IMAD.X R21, RZ, RZ, R17, P0 ;  /* 0x000000ffff157224 */ /* 0x000fc800000e0611 */
[----:B------:R-:W-:-:S04]  /*9500*/  IMAD.WIDE.U32 R6, R21, UR6, RZ ;  /* 0x0000000615067c25 */ /* 0x000fc8000f8e00ff */
[----:B------:R-:W-:-:S04]  /*9510*/  IMAD.WIDE.U32 R6, P0, R5, UR7, R6 ;  /* 0x0000000705067c25 */ /* 0x000fc8000f800006 */
[----:B------:R-:W-:-:S04]  /*9520*/  IMAD.WIDE.U32 R4, R5, UR6, RZ ;  /* 0x0000000605047c25 */ /* 0x000fc8000f8e00ff */
[----:B------:R-:W-:Y:S01]  /*9530*/  IMAD.MOV.U32 R4, RZ, RZ, R7 ;  /* 0x000000ffff047224 */ /* 0x000fe200078e0007 */
[----:B------:R-:W-:Y:S01]  /*9540*/  IADD3 RZ, P1, R5, R6, RZ ;  /* 0x0000000605ff7210 */ /* 0x000fe20007f3e0ff */
[----:B------:R-:W-:-:S04]  /*9550*/  IMAD.X R5, RZ, RZ, RZ, P0 ;  /* 0x000000ffff057224 */ /* 0x000fc800000e06ff */
[----:B------:R-:W-:-:S08]  /*9560*/  IMAD.WIDE.U32.X R4, R21, UR7, R4, P1 ;  /* 0x0000000715047c25 */ /* 0x000fd000088e0404 */
.L_x_309:
[--C-:B------:R-:W-:Y:S01]  /*9570*/  SHF.R.U64 R14, R4, UR8, R5.reuse ;  /* 0x00000008040e7c19 */ /* 0x100fe20008001205 */
[----:B------:R-:W-:Y:S01]  /*9580*/  FMUL R22, R22, UR9 ;  /* 0x0000000916167c20 */ /* 0x000fe20008400000 */
[----:B------:R-:W-:Y:S01]  /*9590*/  SHF.R.U32.HI R4, RZ, UR8, R5 ;  /* 0x00000008ff047c19 */ /* 0x000fe20008011605 */
[----:B------:R-:W0:Y:S01]  /*95a0*/  LDC R6, c[0x0][0x144] ;  /* 0x00005100ff067b82 */ /* 0x000e220000000800 */
[----:B------:R-:W-:Y:S01]  /*95b0*/  IADD3 R5, P0, RZ, -R14, RZ ;  /* 0x8000000eff057210 */ /* 0x000fe20007f1e0ff */
[----:B------:R-:W-:Y:S01]  /*95c0*/  ULDC UR5, c[0x0][0x154] ;  /* 0x0000550000057ab9 */ /* 0x000fe20000000800 */
[----:B-1----:R-:W-:Y:S01]  /*95d0*/  I2FP.F32.U32 R7, R20 ;  /* 0x0000001400077245 */ /* 0x002fe20000201000 */
[----:B------:R-:W1:Y:S01]  /*95e0*/  F2I.U32.TRUNC.NTZ R22, R22 ;  /* 0x0000001600167305 */ /* 0x000e62000020f000 */
[----:B------:R-:W-:Y:S01]  /*95f0*/  ULDC.64 UR6, c[0x0][0x620] ;  /* 0x0001880000067ab9 */ /* 0x000fe20000000a00 */
[----:B------:R-:W-:Y:S01]  /*9600*/  IMAD.X R4, RZ, RZ, ~R4, P0 ;  /* 0x000000ffff047224 */ /* 0x000fe200000e0e04 */
[----:B------:R-:W-:Y:S01]  /*9610*/  ISETP.NE.AND P2, PT, R2, 0x1, PT ;  /* 0x000000010200780c */ /* 0x000fe20003f45270 */
[----:B------:R-:W-:Y:S01]  /*9620*/  FMUL R23, R7, UR5 ;  /* 0x0000000507177c20 */ /* 0x000fe20008400000 */
[----:B------:R-:W2:Y:S01]  /*9630*/  LDC R25, c[0x0][0x148] ;  /* 0x00005200ff197b82 */ /* 0x000ea20000000800 */
[----:B------:R-:W-:Y:S01]  /*9640*/  IMAD R4, R4, UR6, RZ ;  /* 0x0000000604047c24 */ /* 0x000fe2000f8e02ff */
[----:B------:R-:W-:-:S03]  /*9650*/  ULDC UR5, c[0x0][0x618] ;  /* 0x0001860000057ab9 */ /* 0x000fc60000000800 */
[----:B------:R-:W3:Y:S01]  /*9660*/  F2I.U32.TRUNC.NTZ R23, R23 ;  /* 0x0000001700177305 */ /* 0x000ee2000020f000 */
[C---:B------:R-:W-:Y:S02]  /*9670*/  IMAD R7, R5.reuse, UR7, R4 ;  /* 0x0000000705077c24 */ /* 0x040fe4000f8e0204 */
[----:B------:R-:W-:Y:S01]  /*9680*/  IMAD.WIDE.U32 R4, R5, UR6, R16 ;  /* 0x0000000605047c25 */ /* 0x000fe2000f8e0010 */
[----:B------:R-:W-:Y:S02]  /*9690*/  ULDC.64 UR6, c[0x0][0x640] ;  /* 0x0001900000067ab9 */ /* 0x000fe40000000a00 */
[----:B------:R-:W-:Y:S01]  /*96a0*/  ISETP.NE.U32.AND P0, PT, RZ, UR6, PT ;  /* 0x00000006ff007c0c */ /* 0x000fe2000bf05070 */
[----:B------:R-:W-:Y:S02]  /*96b0*/  IMAD.IADD R5, R5, 0x1, R7 ;  /* 0x0000000105057824 */ /* 0x000fe400078e0207 */
[----:B-1----:R-:W-:Y:S01]  /*96c0*/  IMAD.MOV R22, RZ, RZ, -R22 ;  /* 0x000000ffff167224 */ /* 0x002fe200078e0a16 */
[----:B------:R-:W-:-:S02]  /*96d0*/  ISETP.NE.AND.EX P0, PT, RZ, UR7, PT, P0 ;  /* 0x00000007ff007c0c */ /* 0x000fc4000bf05300 */
[----:B------:R-:W-:Y:S01]  /*96e0*/  SHF.R.U64 R21, R4, UR5, R5 ;  /* 0x0000000504157c19 */ /* 0x000fe20008001205 */
[----:B0-----:R-:W-:Y:S01]  /*96f0*/  IMAD R15, R6, R22, R15 ;  /* 0x00000016060f7224 */ /* 0x001fe200078e020f */
[----:B------:R-:W-:Y:S01]  /*9700*/  SHF.R.U32.HI R4, RZ, UR5, R5 ;  /* 0x00000005ff047c19 */ /* 0x000fe20008011605 */
[----:B------:R-:W-:Y:S01]  /*9710*/  ULDC UR5, c[0x0][0x608] ;  /* 0x0001820000057ab9 */ /* 0x000fe20000000800 */
[----:B---3--:R-:W-:Y:S02]  /*9720*/  IMAD.MOV R6, RZ, RZ, -R23 ;  /* 0x000000ffff067224 */ /* 0x008fe400078e0a17 */
[--C-:B------:R-:W-:Y:S02]  /*9730*/  SHF.R.U64 R22, R21, UR5, R4.reuse ;  /* 0x0000000515167c19 */ /* 0x100fe40008001204 */
[----:B------:R-:W-:Y:S01]  /*9740*/  SHF.R.U32.HI R5, RZ, UR5, R4 ;  /* 0x00000005ff057c19 */ /* 0x000fe20008011604 */
[----:B------:R-:W-:Y:S01]  /*9750*/  ULDC UR5, c[0x0][0x658] ;  /* 0x0001960000057ab9 */ /* 0x000fe20000000800 */
[----:B--2---:R-:W-:-:S02]  /*9760*/  @P2 IMAD R15, R25, R6, R20 ;  /* 0x00000006190f2224 */ /* 0x004fc400078e0214 */
[--C-:B------:R-:W-:Y:S02]  /*9770*/  SHF.R.U64 R20, R22, UR5, R5.reuse ;  /* 0x0000000516147c19 */ /* 0x100fe40008001205 */
[----:B------:R-:W-:-:S03]  /*9780*/  SHF.R.U32.HI R23, RZ, UR5, R5 ;  /* 0x00000005ff177c19 */ /* 0x000fc60008011605 */
[----:B------:R-:W-:Y:S02]  /*9790*/  IMAD.MOV.U32 R6, RZ, RZ, R20 ;  /* 0x000000ffff067224 */ /* 0x000fe400078e0014 */
[----:B------:R-:W-:Y:S01]  /*97a0*/  IMAD.MOV.U32 R5, RZ, RZ, R23 ;  /* 0x000000ffff057224 */ /* 0x000fe200078e0017 */
[----:B------:R-:W-:Y:S06]  /*97b0*/  @!P0 BRA `(.L_x_310) ;  /* 0x00000000002c8947 */ /* 0x000fec0003800000 */
        /* <DEDUP_REMOVED lines=9> */
[----:B------:R-:W-:-:S04]  /*9850*/  IMAD.WIDE.U32.X R4, R23, UR7, R4, P1 ;  /* 0x0000000717047c25 */ /* 0x000fc800088e0404 */
[----:B------:R-:W-:-:S07]  /*9860*/  IMAD.MOV.U32 R6, RZ, RZ, R4 ;  /* 0x000000ffff067224 */ /* 0x000fce00078e0004 */
.L_x_310:
[----:B------:R-:W-:Y:S01]  /*9870*/  ULDC UR5, c[0x0][0x648] ;  /* 0x0001920000057ab9 */ /* 0x000fe20000000800 */
[----:B------:R-:W-:Y:S01]  /*9880*/  LOP3.LUT R4, R22, UR17, RZ, 0xc0, !PT ;  /* 0x0000001116047c12 */ /* 0x000fe2000f8ec0ff */
[----:B------:R-:W-:Y:S01]  /*9890*/  ULDC UR6, c[0x0][0x610] ;  /* 0x0001840000067ab9 */ /* 0x000fe20000000800 */
[----:B------:R-:W-:Y:S01]  /*98a0*/  SHF.R.U64 R5, R6, UR5, R5 ;  /* 0x0000000506057c19 */ /* 0x000fe20008001205 */
[----:B------:R-:W-:Y:S01]  /*98b0*/  ULDC UR5, c[0x0][0x638] ;  /* 0x00018e0000057ab9 */ /* 0x000fe20000000800 */
[----:B------:R-:W-:-:S03]  /*98c0*/  LOP3.LUT R21, R21, UR4, RZ, 0xc0, !PT ;  /* 0x0000000415157c12 */ /* 0x000fc6000f8ec0ff */
[----:B------:R-:W-:Y:S02]  /*98d0*/  IMAD.MOV R7, RZ, RZ, -R5 ;  /* 0x000000ffff077224 */ /* 0x000fe400078e0a05 */
[----:B------:R-:W-:Y:S02]  /*98e0*/  IMAD R4, R5, UR18, R4 ;  /* 0x0000001205047c24 */ /* 0x000fe4000f8e0204 */
[----:B------:R-:W-:Y:S01]  /*98f0*/  IMAD R20, R7, UR5, R20 ;  /* 0x0000000507147c24 */ /* 0x000fe2000f8e0214 */
[----:B------:R-:W-:Y:S01]  /*9900*/  ULDC UR5, c[0x0][0x600] ;  /* 0x0001800000057ab9 */ /* 0x000fe20000000800 */
[----:B------:R-:W-:Y:S02]  /*9910*/  IMAD R15, R4, UR6, R15 ;  /* 0x00000006040f7c24 */ /* 0x000fe4000f8e020f */
[----:B------:R-:W-:Y:S02]  /*9920*/  IMAD R6, R20, UR5, R21 ;  /* 0x0000000514067c24 */ /* 0x000fe4000f8e0215 */
[----:B------:R-:W-:-:S03]  /*9930*/  IMAD.MOV.U32 R4, RZ, RZ, 0x1 ;  /* 0x00000001ff047424 */ /* 0x000fc600078e00ff */
[----:B------:R-:W-:Y:S02]  /*9940*/  SEL R20, R6, R15, !P2 ;  /* 0x0000000f06147207 */ /* 0x000fe40005000000 */
[----:B------:R-:W-:Y:S01]  /*9950*/  SEL R21, R15, R6, !P2 ;  /* 0x000000060f157207 */ /* 0x000fe20005000000 */
[----:B------:R-:W-:-:S07]  /*9960*/  IMAD.MOV.U32 R6, RZ, RZ, R14 ;  /* 0x000000ffff067224 */ /* 0x000fce00078e000e */
.L_x_308:
[----:B------:R-:W-:Y:S05]  /*9970*/  BSYNC B1 ;  /* 0x0000000000017941 */ /* 0x000fea0003800000 */
.L_x_307:
[----:B------:R-:W-:-:S13]  /*9980*/  LOP3.LUT P0, RZ, R4, 0xff, RZ, 0xc0, !PT ;  /* 0x000000ff04ff7812 */ /* 0x000fda000780c0ff */
[----:B------:R-:W-:Y:S05]  /*9990*/  @P0 BRA `(.L_x_311) ;  /* 0xfffffff400400947 */ /* 0x000fea000383ffff */
[----:B------:R-:W-:Y:S05]  /*99a0*/  BSYNC B0 ;  /* 0x0000000000007941 */ /* 0x000fea0003800000 */
.L_x_300:
[----:B------:R-:W-:-:S03]  /*99b0*/  UMOV UR5, 0xffffffff ;  /* 0xffffffff00057882 */ /* 0x000fc60000000000 */
[----:B------:R-:W-:Y:S05]  /*99c0*/  BRA.DIV UR5, `(.L_x_312) ;  /* 0x0000000605387947 */ /* 0x000fea000b800000 */
[----:B------:R-:W-:-:S13]  /*99d0*/  ELECT P6, URZ, PT ;  /* 0x00000000003f782f */ /* 0x000fda00038c0000 */
.L_x_327:
[----:B------:R-:W-:Y:S04]  /*99e0*/  BSSY B0, `(.L_x_313) ;  /* 0x0000034000007945 */ /* 0x000fe80003800000 */
[----:B------:R-:W-:Y:S05]  /*99f0*/  @!P6 BRA `(.L_x_314) ;  /* 0x0000000000c8e947 */ /* 0x000fea0003800000 */
[----:B------:R-:W-:-:S04]  /*9a00*/  LOP3.LUT R19, R19, 0x2, RZ, 0xfc, !PT ;  /* 0x0000000213137812 */ /* 0x000fc800078efcff */
[----:B------:R-:W-:-:S13]  /*9a10*/  ISETP.NE.AND P0, PT, R19, 0x3, PT ;  /* 0x000000031300780c */ /* 0x000fda0003f05270 */
[----:B------:R-:W-:Y:S05]  /*9a20*/  @!P0 BRA `(.L_x_315) ;  /* 0x0000000000048947 */ /* 0x000fea0003800000 */
[----:B------:R-:W-:Y:S01]  /*9a30*/  BPT.TRAP 0x1 ;  /* 0x000000040000795c */ /* 0x000fe20000300000 */
.L_x_315:
[----:B------:R-:W0:Y:S01]  /*9a40*/  S2R R5, SR_CgaCtaId ;  /* 0x0000000000057919 */ /* 0x000e220000008800 */
[----:B------:R-:W-:Y:S02]  /*9a50*/  MOV R2, 0x400 ;  /* 0x0000040000027802 */ /* 0x000fe40000000f00 */
[----:B------:R-:W-:Y:S02]  /*9a60*/  SHF.L.U32 R4, R0, 0x1f, RZ ;  /* 0x0000001f00047819 */ /* 0x000fe400000006ff */
[----:B0-----:R-:W-:-:S05]  /*9a70*/  LEA R2, R5, R2, 0x18 ;  /* 0x0000000205027211 */ /* 0x001fca00078ec0ff */
[----:B------:R-:W-:-:S04]  /*9a80*/  VIADD R2, R2, 0x28 ;  /* 0x0000002802027836 */ /* 0x000fc80000000000 */
[C---:B------:R-:W-:Y:S02]  /*9a90*/  IMAD R7, R3.reuse, 0x8, R2 ;  /* 0x0000000803077824 */ /* 0x040fe400078e0202 */
[----:B------:R-:W-:Y:S02]  /*9aa0*/  VIADD R3, R3, 0x1 ;  /* 0x0000000103037836 */ /* 0x000fe40000000000 */
[----:B------:R-:W0:Y:S03]  /*9ab0*/  SYNCS.PHASECHK.TRANS64.TRYWAIT P0, [R7+URZ], R4 ;  /* 0x00000004070075a7 */ /* 0x000e26000800017f */
[----:B------:R-:W-:-:S04]  /*9ac0*/  ISETP.NE.AND P1, PT, R3, 0x5, PT ;  /* 0x000000050300780c */ /* 0x000fc80003f25270 */
[----:B------:R-:W-:Y:S02]  /*9ad0*/  SEL R5, RZ, 0x1, P1 ;  /* 0x00000001ff057807 */ /* 0x000fe40000800000 */
[----:B------:R-:W-:Y:S02]  /*9ae0*/  SEL R3, R3, RZ, P1 ;  /* 0x000000ff03037207 */ /* 0x000fe40000800000 */
[----:B------:R-:W-:-:S03]  /*9af0*/  LOP3.LUT R6, R0, R5, RZ, 0x3c, !PT ;  /* 0x0000000500067212 */ /* 0x000fc600078e3cff */
[----:B------:R-:W-:Y:S01]  /*9b00*/  IMAD R8, R3, 0x8, R2 ;  /* 0x0000000803087824 */ /* 0x000fe200078e0202 */
[----:B------:R-:W-:Y:S01]  /*9b10*/  SHF.L.U32 R5, R6, 0x1f, RZ ;  /* 0x0000001f06057819 */ /* 0x000fe200000006ff */
[----:B0-----:R-:W-:Y:S06]  /*9b20*/  @!P0 BRA `(.L_x_316) ;  /* 0x0000000400008947 */ /* 0x001fec0003800000 */
.L_x_328:
[----:B------:R-:W1:Y:S01]  /*9b30*/  SYNCS.PHASECHK.TRANS64.TRYWAIT P0, [R8+URZ], R5 ;  /* 0x00000005080075a7 */ /* 0x000e62000800017f */
[----:B------:R-:W-:-:S05]  /*9b40*/  VIADD R0, R3, 0x1 ;  /* 0x0000000103007836 */ /* 0x000fca0000000000 */
[----:B------:R-:W-:-:S04]  /*9b50*/  ISETP.NE.AND P1, PT, R0, 0x5, PT ;  /* 0x000000050000780c */ /* 0x000fc80003f25270 */
[----:B------:R-:W-:Y:S02]  /*9b60*/  SEL R3, RZ, 0x1, P1 ;  /* 0x00000001ff037807 */ /* 0x000fe40000800000 */
[----:B0-----:R-:W-:Y:S02]  /*9b70*/  SEL R7, R0, RZ, P1 ;  /* 0x000000ff00077207 */ /* 0x001fe40000800000 */
[----:B------:R-:W-:-:S03]  /*9b80*/  LOP3.LUT R6, R6, R3, RZ, 0x3c, !PT ;  /* 0x0000000306067212 */ /* 0x000fc600078e3cff */
[----:B------:R-:W-:Y:S01]  /*9b90*/  IMAD R9, R7, 0x8, R2 ;  /* 0x0000000807097824 */ /* 0x000fe200078e0202 */
[----:B------:R-:W-:Y:S01]  /*9ba0*/  SHF.L.U32 R4, R6, 0x1f, RZ ;  /* 0x0000001f06047819 */ /* 0x000fe200000006ff */
[----:B-1----:R-:W-:Y:S06]  /*9bb0*/  @!P0 BRA `(.L_x_317) ;  /* 0x0000000000f08947 */ /* 0x002fec0003800000 */
.L_x_329:
[----:B------:R-:W1:Y:S01]  /*9bc0*/  SYNCS.PHASECHK.TRANS64.TRYWAIT P0, [R9+URZ], R4 ;  /* 0x00000004090075a7 */ /* 0x000e62000800017f */
[----:B------:R-:W-:-:S05]  /*9bd0*/  VIADD R0, R7, 0x1 ;  /* 0x0000000107007836 */ /* 0x000fca0000000000 */
[----:B------:R-:W-:-:S04]  /*9be0*/  ISETP.NE.AND P1, PT, R0, 0x5, PT ;  /* 0x000000050000780c */ /* 0x000fc80003f25270 */
[----:B------:R-:W-:Y:S02]  /*9bf0*/  SEL R3, RZ, 0x1, P1 ;  /* 0x00000001ff037807 */ /* 0x000fe40000800000 */
[----:B------:R-:W-:Y:S02]  /*9c00*/  SEL R7, R0, RZ, P1 ;  /* 0x000000ff00077207 */ /* 0x000fe40000800000 */
[----:B------:R-:W-:-:S03]  /*9c10*/  LOP3.LUT R11, R6, R3, RZ, 0x3c, !PT ;  /* 0x00000003060b7212 */ /* 0x000fc600078e3cff */
[----:B------:R-:W-:Y:S01]  /*9c20*/  IMAD R6, R7, 0x8, R2 ;  /* 0x0000000807067824 */ /* 0x000fe200078e0202 */
[----:B0-----:R-:W-:Y:S01]  /*9c30*/  SHF.L.U32 R5, R11, 0x1f, RZ ;  /* 0x0000001f0b057819 */ /* 0x001fe200000006ff */
[----:B-1----:R-:W-:Y:S06]  /*9c40*/  @!P0 BRA `(.L_x_318) ;  /* 0x0000000000e08947 */ /* 0x002fec0003800000 */
.L_x_330:
[----:B------:R-:W1:Y:S01]  /*9c50*/  SYNCS.PHASECHK.TRANS64.TRYWAIT P0, [R6+URZ], R5 ;  /* 0x00000005060075a7 */ /* 0x000e62000800017f */
[----:B------:R-:W-:-:S05]  /*9c60*/  VIADD R0, R7, 0x1 ;  /* 0x0000000107007836 */ /* 0x000fca0000000000 */
[----:B------:R-:W-:-:S04]  /*9c70*/  ISETP.NE.AND P1, PT, R0, 0x5, PT ;  /* 0x000000050000780c */ /* 0x000fc80003f25270 */
[----:B0-----:R-:W-:Y:S02]  /*9c80*/  SEL R4, RZ, 0x1, P1 ;  /* 0x00000001ff047807 */ /* 0x001fe40000800000 */
[----:B------:R-:W-:Y:S02]  /*9c90*/  SEL R3, R0, RZ, P1 ;  /* 0x000000ff00037207 */ /* 0x000fe40000800000 */
[----:B------:R-:W-:Y:S01]  /*9ca0*/  LOP3.LUT R0, R11, R4, RZ, 0x3c, !PT ;  /* 0x000000040b007212 */ /* 0x000fe200078e3cff */
[----:B-1----:R-:W-:Y:S06]  /*9cb0*/  @!P0 BRA `(.L_x_319) ;  /* 0x0000000000d88947 */ /* 0x002fec0003800000 */
.L_x_331:
[----:B------:R-:W-:Y:S01]  /*9cc0*/  IMAD R3, R3, 0x8, R2 ;  /* 0x0000000803037824 */ /* 0x000fe200078e0202 */
[----:B------:R-:W-:-:S07]  /*9cd0*/  SHF.L.U32 R0, R0, 0x1f, RZ ;  /* 0x0000001f00007819 */ /* 0x000fce00000006ff */
.L_x_320:
[----:B-1----:R1:W2:Y:S02]  /*9ce0*/  SYNCS.PHASECHK.TRANS64.TRYWAIT P0, [R3+URZ], R0 ;  /* 0x00000000030075a7 */ /* 0x0022a4000800017f */
[----:B--2---:R-:W-:Y:S05]  /*9cf0*/  @!P0 NANOSLEEP.SYNCS 0x989680 ;  /* 0x009896800000895d */ /* 0x004fea0003900000 */
[----:B------:R-:W2:Y:S02]  /*9d00*/  @!P0 SYNCS.PHASECHK.TRANS64 P0, [R3+URZ], R0 ;  /* 0x00000000030085a7 */ /* 0x000ea4000800007f */
[----:B--2---:R-:W-:Y:S05]  /*9d10*/  @!P0 BRA `(.L_x_320) ;  /* 0xfffffffc00f08947 */ /* 0x004fea000383ffff */
.L_x_314:
[----:B------:R-:W-:Y:S05]  /*9d20*/  BSYNC B0 ;  /* 0x0000000000007941 */ /* 0x000fea0003800000 */
.L_x_313:
[----:B------:R-:W-:Y:S05]  /*9d30*/  EXIT ;  /* 0x000000000000794d */ /* 0x000fea0003800000 */
.L_x_21:
[----:B----4-:R4:W0:Y:S02]  /*9d40*/  SYNCS.PHASECHK.TRANS64.TRYWAIT P1, [R3+URZ], R0 ;  /* 0x00000000030075a7 */ /* 0x010824000802017f */
[----:B0-----:R-:W-:Y:S05]  /*9d50*/  @!P1 NANOSLEEP.SYNCS 0x989680 ;  /* 0x009896800000995d */ /* 0x001fea0003900000 */
[----:B------:R-:W0:Y:S02]  /*9d60*/  @!P1 SYNCS.PHASECHK.TRANS64 P1, [R3+URZ], R0 ;  /* 0x00000000030095a7 */ /* 0x000e24000802007f */
[----:B0-----:R-:W-:Y:S05]  /*9d70*/  @!P1 BRA `(.L_x_21) ;  /* 0xfffffffc00f09947 */ /* 0x001fea000383ffff */
[----:B------:R-:W-:Y:S05]  /*9d80*/  BRA `(.L_x_20) ;  /* 0xffffff7400ec7947 */ /* 0x000fea000383ffff */
.L_x_26:
[----:B-1----:R1:W3:Y:S02]  /*9d90*/  SYNCS.PHASECHK.TRANS64.TRYWAIT P1, [R5+URZ], R4 ;  /* 0x00000004050075a7 */ /* 0x0022e4000802017f */
[----:B---3--:R-:W-:Y:S05]  /*9da0*/  @!P1 NANOSLEEP.SYNCS 0x989680 ;  /* 0x009896800000995d */ /* 0x008fea0003900000 */
[----:B------:R-:W3:Y:S02]  /*9db0*/  @!P1 SYNCS.PHASECHK.TRANS64 P1, [R5+URZ], R4 ;  /* 0x00000004050095a7 */ /* 0x000ee4000802007f */
[----:B---3--:R-:W-:Y:S05]  /*9dc0*/  @!P1 BRA `(.L_x_26) ;  /* 0xfffffffc00f09947 */ /* 0x008fea000383ffff */
[----:B------:R-:W-:Y:S05]  /*9dd0*/  BRA `(.L_x_25) ;  /* 0xffffff7800807947 */ /* 0x000fea000383ffff */
.L_x_301:
[----:B------:R-:W-:Y:S01]  /*9de0*/  BSSY B1, `(.L_x_321) ;  /* 0x0000006000017945 */ /* 0x000fe20003800000 */
[----:B------:R-:W-:-:S07]  /*9df0*/  IMAD.MOV.U32 R15, RZ, RZ, -0x1 ;  /* 0xffffffffff0f7424 */ /* 0x000fce00078e00ff */
[----:B------:R-:W-:Y:S05]  /*9e00*/  WARPSYNC.COLLECTIVE R15, `(.L_x_322) ;  /* 0x000000000f0c7348 */ /* 0x000fea0003c00000 */
[----:B------:R-:W-:Y:S02]  /*9e10*/  ELECT P6, UR62, PT ;  /* 0x00000000003e782f */ /* 0x000fe400038c0000 */
[----:B------:R-:W-:Y:S01]  /*9e20*/  MOV R14, UR62 ;  /* 0x0000003e000e7c02 */ /* 0x000fe20008000f00 */
[----:B------:R-:W-:Y:S10]  /*9e30*/  ENDCOLLECTIVE ;  /* 0x000000000000791b */ /* 0x000ff40003800000 */
.L_x_322:
[----:B------:R-:W-:Y:S05]  /*9e40*/  BSYNC B1 ;  /* 0x0000000000017941 */ /* 0x000fea0003800000 */
.L_x_321:
[----:B------:R-:W-:Y:S05]  /*9e50*/  BRA `(.L_x_323) ;  /* 0xfffffff0001c7947 */ /* 0x000fea000383ffff */
.L_x_304:
[----:B-1----:R1:W2:Y:S02]  /*9e60*/  SYNCS.PHASECHK.TRANS64.TRYWAIT P0, [R23+URZ+0x28], R14 ;  /* 0x0000280e170075a7 */ /* 0x0022a4000800017f */
[----:B--2---:R-:W-:Y:S05]  /*9e70*/  @!P0 NANOSLEEP.SYNCS 0x989680 ;  /* 0x009896800000895d */ /* 0x004fea0003900000 */
[----:B------:R-:W2:Y:S02]  /*9e80*/  @!P0 SYNCS.PHASECHK.TRANS64 P0, [R23+URZ+0x28], R14 ;  /* 0x0000280e170085a7 */ /* 0x000ea4000800007f */
[----:B--2---:R-:W-:Y:S05]  /*9e90*/  @!P0 BRA `(.L_x_304) ;  /* 0xfffffffc00f08947 */ /* 0x004fea000383ffff */
[----:B------:R-:W-:Y:S05]  /*9ea0*/  BRA `(.L_x_324) ;  /* 0xfffffff000547947 */ /* 0x000fea000383ffff */
.L_x_312:
[----:B------:R-:W-:Y:S01]  /*9eb0*/  BSSY B0, `(.L_x_325) ;  /* 0x0000006000007945 */ /* 0x000fe20003800000 */
[----:B------:R-:W-:-:S07]  /*9ec0*/  IMAD.MOV.U32 R15, RZ, RZ, -0x1 ;  /* 0xffffffffff0f7424 */ /* 0x000fce00078e00ff */
[----:B------:R-:W-:Y:S05]  /*9ed0*/  WARPSYNC.COLLECTIVE R15, `(.L_x_326) ;  /* 0x000000000f0c7348 */ /* 0x000fea0003c00000 */
[----:B------:R-:W-:Y:S02]  /*9ee0*/  ELECT P6, UR62, PT ;  /* 0x00000000003e782f */ /* 0x000fe400038c0000 */
[----:B------:R-:W-:Y:S01]  /*9ef0*/  MOV R14, UR62 ;  /* 0x0000003e000e7c02 */ /* 0x000fe20008000f00 */
[----:B------:R-:W-:Y:S10]  /*9f00*/  ENDCOLLECTIVE ;  /* 0x000000000000791b */ /* 0x000ff40003800000 */
.L_x_326:
[----:B------:R-:W-:Y:S05]  /*9f10*/  BSYNC B0 ;  /* 0x0000000000007941 */ /* 0x000fea0003800000 */
.L_x_325:
[----:B------:R-:W-:Y:S05]  /*9f20*/  BRA `(.L_x_327) ;  /* 0xfffffff800ac7947 */ /* 0x000fea000383ffff */
.L_x_316:
[----:B0-----:R0:W1:Y:S02]  /*9f30*/  SYNCS.PHASECHK.TRANS64.TRYWAIT P0, [R7+URZ], R4 ;  /* 0x00000004070075a7 */ /* 0x001064000800017f */
[----:B-1----:R-:W-:Y:S05]  /*9f40*/  @!P0 NANOSLEEP.SYNCS 0x989680 ;  /* 0x009896800000895d */ /* 0x002fea0003900000 */
[----:B------:R-:W1:Y:S02]  /*9f50*/  @!P0 SYNCS.PHASECHK.TRANS64 P0, [R7+URZ], R4 ;  /* 0x00000004070085a7 */ /* 0x000e64000800007f */
[----:B-1----:R-:W-:Y:S05]  /*9f60*/  @!P0 BRA `(.L_x_316) ;  /* 0xfffffffc00f08947 */ /* 0x002fea000383ffff */
[----:B------:R-:W-:Y:S05]  /*9f70*/  BRA `(.L_x_328) ;  /* 0xfffffff800ec7947 */ /* 0x000fea000383ffff */
.L_x_317:
[----:B0-----:R0:W1:Y:S02]  /*9f80*/  SYNCS.PHASECHK.TRANS64.TRYWAIT P0, [R8+URZ], R5 ;  /* 0x00000005080075a7 */ /* 0x001064000800017f */
[----:B-1----:R-:W-:Y:S05]  /*9f90*/  @!P0 NANOSLEEP.SYNCS 0x989680 ;  /* 0x009896800000895d */ /* 0x002fea0003900000 */
[----:B------:R-:W1:Y:S02]  /*9fa0*/  @!P0 SYNCS.PHASECHK.TRANS64 P0, [R8+URZ], R5 ;  /* 0x00000005080085a7 */ /* 0x000e64000800007f */
[----:B-1----:R-:W-:Y:S05]  /*9fb0*/  @!P0 BRA `(.L_x_317) ;  /* 0xfffffffc00f08947 */ /* 0x002fea000383ffff */
[----:B------:R-:W-:Y:S05]  /*9fc0*/  BRA `(.L_x_329) ;  /* 0xfffffff800fc7947 */ /* 0x000fea000383ffff */
.L_x_318:
[----:B0-----:R0:W1:Y:S02]  /*9fd0*/  SYNCS.PHASECHK.TRANS64.TRYWAIT P0, [R9+URZ], R4 ;  /* 0x00000004090075a7 */ /* 0x001064000800017f */
[----:B-1----:R-:W-:Y:S05]  /*9fe0*/  @!P0 NANOSLEEP.SYNCS 0x989680 ;  /* 0x009896800000895d */ /* 0x002fea0003900000 */
[----:B------:R-:W1:Y:S02]  /*9ff0*/  @!P0 SYNCS.PHASECHK.TRANS64 P0, [R9+URZ], R4 ;  /* 0x00000004090085a7 */ /* 0x000e64000800007f */
[----:B-1----:R-:W-:Y:S05]  /*a000*/  @!P0 BRA `(.L_x_318) ;  /* 0xfffffffc00f08947 */ /* 0x002fea000383ffff */
[----:B------:R-:W-:Y:S05]  /*a010*/  BRA `(.L_x_330) ;  /* 0xfffffffc000c7947 */ /* 0x000fea000383ffff */
.L_x_319:
[----:B0-----:R0:W1:Y:S02]  /*a020*/  SYNCS.PHASECHK.TRANS64.TRYWAIT P0, [R6+URZ], R5 ;  /* 0x00000005060075a7 */ /* 0x001064000800017f */
[----:B-1----:R-:W-:Y:S05]  /*a030*/  @!P0 NANOSLEEP.SYNCS 0x989680 ;  /* 0x009896800000895d */ /* 0x002fea0003900000 */
[----:B------:R-:W1:Y:S02]  /*a040*/  @!P0 SYNCS.PHASECHK.TRANS64 P0, [R6+URZ], R5 ;  /* 0x00000005060085a7 */ /* 0x000e64000800007f */
[----:B-1----:R-:W-:Y:S05]  /*a050*/  @!P0 BRA `(.L_x_319) ;  /* 0xfffffffc00f08947 */ /* 0x002fea000383ffff */
[----:B------:R-:W-:Y:S05]  /*a060*/  BRA `(.L_x_331) ;  /* 0xfffffffc00147947 */ /* 0x000fea000383ffff */
.L_x_332:
[----:B------:R-:W-:-:S00]  /*a070*/  BRA `(.L_x_332) ;  /* 0xfffffffc00fc7947 */ /* 0x000fc0000383ffff */
[----:B------:R-:W-:-:S00]  /*a080*/  NOP ;  /* 0x0000000000007918 */ /* 0x000fc00000000000 */
[----:B------:R-:W-:-:S00]  /*a090*/  NOP ;  /* 0x0000000000007918 */ /* 0x000fc00000000000 */
[----:B------:R-:W-:-:S00]  /*a0a0*/  NOP ;  /* 0x0000000000007918 */ /* 0x000fc00000000000 */
[----:B------:R-:W-:-:S00]  /*a0b0*/  NOP ;  /* 0x0000000000007918 */ /* 0x000fc00000000000 */
[----:B------:R-:W-:-:S00]  /*a0c0*/  NOP ;  /* 0x0000000000007918 */ /* 0x000fc00000000000 */
[----:B------:R-:W-:-:S00]  /*a0d0*/  NOP ;  /* 0x0000000000007918 */ /* 0x000fc00000000000 */
[----:B------:R-:W-:-:S00]  /*a0e0*/  NOP ;  /* 0x0000000000007918 */ /* 0x000fc00000000000 */
[----:B------:R-:W-:-:S00]  /*a0f0*/  NOP ;  /* 0x0000000000007918 */ /* 0x000fc00000000000 */
.L_x_333:


//--------------------- .nv.global.init           --------------------------
	.section	.nv.global.init,"aw",@progbits
.nv.global.init:
	.type		$str$22,@object
	.size		$str$22,($str$23 - $str$22)
$str$22:
        /*0000*/ 	.byte	0x6b, 0x5f, 0x74, 0x69, 0x6c, 0x65, 0x5f, 0x63, 0x6f, 0x75, 0x6e, 0x74, 0x20, 0x3e, 0x3d, 0x20
        /*0010*/ 	.byte	0x31, 0x00
	.type		$str$23,@object
	.size		$str$23,(__unnamed_1 - $str$23)
$str$23:
        /*0012*/ 	.byte	0x2f, 0x74, 0x6d, 0x70, 0x2f, 0x63, 0x75, 0x74, 0x6c, 0x61, 0x73, 0x73, 0x5f, 0x73, 0x77, 0x65
        /*0022*/ 	.byte	0x65, 0x70, 0x5f, 0x73, 0x72, 0x63, 0x2f, 0x69, 0x6e, 0x63, 0x6c, 0x75, 0x64, 0x65, 0x2f, 0x63
        /*0032*/ 	.byte	0x75, 0x74, 0x6c, 0x61, 0x73, 0x73, 0x2f, 0x67, 0x65, 0x6d, 0x6d, 0x2f, 0x63, 0x6f, 0x6c, 0x6c
        /*0042*/ 	.byte	0x65, 0x63, 0x74, 0x69, 0x76, 0x65, 0x2f, 0x73, 0x6d, 0x39, 0x30, 0x5f, 0x6d, 0x6d, 0x61, 0x5f
        /*0052*/ 	.byte	0x74, 0x6d, 0x61, 0x5f, 0x67, 0x6d, 0x6d, 0x61, 0x5f, 0x73, 0x73, 0x5f, 0x77, 0x61, 0x72, 0x70
        /*0062*/ 	.byte	0x73, 0x70, 0x65, 0x63, 0x69, 0x61, 0x6c, 0x69, 0x7a, 0x65, 0x64, 0x2e, 0x68, 0x70, 0x70, 0x00
	.type		__unnamed_1,@object
	.size		__unnamed_1,(.L_0 - __unnamed_1)
__unnamed_1:
        /*0072*/ 	.byte	0x76, 0x6f, 0x69, 0x64, 0x20, 0x63, 0x75, 0x74, 0x6c, 0x61, 0x73, 0x73, 0x3a, 0x3a, 0x67, 0x65
        /* <DEDUP_REMOVED lines=172> */
        /*0b42*/ 	.byte	0x69, 0x64, 0x65, 0x6e, 0x74, 0x69, 0x74, 0x79, 0x5d, 0x00
.L_0:


//--------------------- .nv.shared._ZN7cutlass13device_kernelINS_4gemm6kernel13GemmUniversalIN4cute5tupleIJiiiiEEENS1_10collective13CollectiveMmaINS1_34MainloopSm90TmaGmmaWarpSpecializedILi5ENS5_IJNS4_1CILi2EEENSA_ILi1EEESC_EEENS1_35KernelTmaWarpSpecializedCooperativeEEENS5_IJNSA_ILi128EEENSA_ILi256EEENSA_ILi32EEEEEEaNS5_IJlSC_lEEEaSK_NS4_8TiledMMAINS4_8MMA_AtomIJNS4_4SM904GMMA27MMA_64x256x32_S32S8S8_SS_TNEEEENS4_6LayoutISD_NS5_IJSC_NSA_ILi0EEESS_EEEEENS5_IJNS4_10UnderscoreESV_SV_EEEEENS4_13SM90_TMA_LOADENS4_14ComposedLayoutINS4_7SwizzleILi1ELi4ELi3EEENS4_18smem_ptr_flag_bitsILi8EEENSR_INS5_IJNSA_ILi8EEESI_EEENS5_IJSI_SC_EEEEEEEvNS4_8identityENS4_23SM90_TMA_LOAD_MULTICASTES18_vS19_EENS_8epilogue10collective6detail29Sm90TmaWarpSpecializedAdapterINS1D_15DefaultEpilogueIaSK_SK_NS1C_6thread17LinearCombinationIaLi1EiiLNS1H_9ScaleType4KindE0ELNS_15FloatRoundStyleE2EaEENS1_15EpilogueDefaultEEEEEvvEEEEvNT_6ParamsE --------------------------
	.section	.nv.shared._ZN7cutlass13device_kernelINS_4gemm6kernel13GemmUniversalIN4cute5tupleIJiiiiEEENS1_10collective13CollectiveMmaINS1_34MainloopSm90TmaGmmaWarpSpecializedILi5ENS5_IJNS4_1CILi2EEENSA_ILi1EEESC_EEENS1_35KernelTmaWarpSpecializedCooperativeEEENS5_IJNSA_ILi128EEENSA_ILi256EEENSA_ILi32EEEEEEaNS5_IJlSC_lEEEaSK_NS4_8TiledMMAINS4_8MMA_AtomIJNS4_4SM904GMMA27MMA_64x256x32_S32S8S8_SS_TNEEEENS4_6LayoutISD_NS5_IJSC_NSA_ILi0EEESS_EEEEENS5_IJNS4_10UnderscoreESV_SV_EEEEENS4_13SM90_TMA_LOADENS4_14ComposedLayoutINS4_7SwizzleILi1ELi4ELi3EEENS4_18smem_ptr_flag_bitsILi8EEENSR_INS5_IJNSA_ILi8EEESI_EEENS5_IJSI_SC_EEEEEEEvNS4_8identityENS4_23SM90_TMA_LOAD_MULTICASTES18_vS19_EENS_8epilogue10collective6detail29Sm90TmaWarpSpecializedAdapterINS1D_15DefaultEpilogueIaSK_SK_NS1C_6thread17LinearCombinationIaLi1EiiLNS1H_9ScaleType4KindE0ELNS_15FloatRoundStyleE2EaEENS1_15EpilogueDefaultEEEEEvvEEEEvNT_6ParamsE,"aw",@nobits
	.sectionflags	@""
	.align	16
	.zero		1024


//--------------------- .nv.shared.reserved.0     --------------------------
	.section	.nv.shared.reserved.0,"aw",@nobits
	.weak		__nv_reservedSMEM_offset_0_alias
	.size		__nv_reservedSMEM_offset_0_alias, 0, 0
	.other		__nv_reservedSMEM_offset_0_alias,@"STO_CUDA_RESERVED_SHARED STV_DEFAULT"
__nv_reservedSMEM_offset_0_alias:
	.zero		0


//--------------------- .nv.global                --------------------------
	.section	.nv.global,"aw",@nobits
.nv.global:
	.type		_ZN39_INTERNAL_380c0f4a_4_k_cu_dea5fb09_56744cute1_E,@object
	.size		_ZN39_INTERNAL_380c0f4a_4_k_cu_dea5fb09_56744cute1_E,(_ZN39_INTERNAL_380c0f4a_4_k_cu_dea5fb09_56744cuda3std3__45__cpo6cbeginE - _ZN39_INTERNAL_380c0f4a_4_k_cu_dea5fb09_56744cute1_E)
_ZN39_INTERNAL_380c0f4a_4_k_cu_dea5fb09_56744cute1_E:
	.zero		1
	.type		_ZN39_INTERNAL_380c0f4a_4_k_cu_dea5fb09_56744cuda3std3__45__cpo6cbeginE,@object
	.size		_ZN39_INTERNAL_380c0f4a_4_k_cu_dea5fb09_56744cuda3std3__45__cpo6cbeginE,(_ZN39_INTERNAL_380c0f4a_4_k_cu_dea5fb09_56744cuda3std3__48in_placeE - _ZN39_INTERNAL_380c0f4a_4_k_cu_dea5fb09_56744cuda3std3__45__cpo6cbeginE)
_ZN39_INTERNAL_380c0f4a_4_k_cu_dea5fb09_56744cuda3std3__45__cpo6cbeginE:
	.zero		1
	.type		_ZN39_INTERNAL_380c0f4a_4_k_cu_dea5fb09_56744cuda3std3__48in_placeE,@object
	.size		_ZN39_INTERNAL_380c0f4a_4_k_cu_dea5fb09_56744cuda3std3__48in_placeE,(_ZN39_INTERNAL_380c0f4a_4_k_cu_dea5fb09_56744cuda3std6ranges3__45__cpo9iter_moveE - _ZN39_INTERNAL_380c0f4a_4_k_cu_dea5fb09_56744cuda3std3__48in_placeE)
_ZN39_INTERNAL_380c0f4a_4_k_cu_dea5fb09_56744cuda3std3__48in_placeE:
	.zero		1
	.type		_ZN39_INTERNAL_380c0f4a_4_k_cu_dea5fb09_56744cuda3std6ranges3__45__cpo9iter_moveE,@object
	.size		_ZN39_INTERNAL_380c0f4a_4_k_cu_dea5fb09_56744cuda3std6ranges3__45__cpo9iter_moveE,(_ZN39_INTERNAL_380c0f4a_4_k_cu_dea5fb09_56744cuda3std3__45__cpo5beginE - _ZN39_INTERNAL_380c0f4a_4_k_cu_dea5fb09_56744cuda3std6ranges3__45__cpo9iter_moveE)
_ZN39_INTERNAL_380c0f4a_4_k_cu_dea5fb09_56744cuda3std6ranges3__45__cpo9iter_moveE:
	.zero		1
	.type		_ZN39_INTERNAL_380c0f4a_4_k_cu_dea5fb09_56744cuda3std3__45__cpo5beginE,@object
	.size		_ZN39_INTERNAL_380c0f4a_4_k_cu_dea5fb09_56744cuda3std3__45__cpo5beginE,(_ZN39_INTERNAL_380c0f4a_4_k_cu_dea5fb09_56744cuda3std3__441_GLOBAL__N__380c0f4a_4_k_cu_dea5fb09_56746ignoreE - _ZN39_INTERNAL_380c0f4a_4_k_cu_dea5fb09_56744cuda3std3__45__cpo5beginE)
_ZN39_INTERNAL_380c0f4a_4_k_cu_dea5fb09_56744cuda3std3__45__cpo5beginE:
	.zero		1
	.type		_ZN39_INTERNAL_380c0f4a_4_k_cu_dea5fb09_56744cuda3std3__441_GLOBAL__N__380c0f4a_4_k_cu_dea5fb09_56746ignoreE,@object
	.size		_ZN39_INTERNAL_380c0f4a_4_k_cu_dea5fb09_56744cuda3std3__441_GLOBAL__N__380c0f4a_4_k_cu_dea5fb09_56746ignoreE,(_ZN39_INTERNAL_380c0f4a_4_k_cu_dea5fb09_56744cute7productE - _ZN39_INTERNAL_380c0f4a_4_k_cu_dea5fb09_56744cuda3std3__441_GLOBAL__N__380c0f4a_4_k_cu_dea5fb09_56746ignoreE)
_ZN39_INTERNAL_380c0f4a_4_k_cu_dea5fb09_56744cuda3std3__441_GLOBAL__N__380c0f4a_4_k_cu_dea5fb09_56746ignoreE:
	.zero		1
	.type		_ZN39_INTERNAL_380c0f4a_4_k_cu_dea5fb09_56744cute7productE,@object
	.size		_ZN39_INTERNAL_380c0f4a_4_k_cu_dea5fb09_56744cute7productE,(_ZN39_INTERNAL_380c0f4a_4_k_cu_dea5fb09_56744cuda3std3__45__cpo3endE - _ZN39_INTERNAL_380c0f4a_4_k_cu_dea5fb09_56744cute7productE)
_ZN39_INTERNAL_380c0f4a_4_k_cu_dea5fb09_56744cute7productE:
	.zero		1
	.type		_ZN39_INTERNAL_380c0f4a_4_k_cu_dea5fb09_56744cuda3std3__45__cpo3endE,@object
	.size		_ZN39_INTERNAL_380c0f4a_4_k_cu_dea5fb09_56744cuda3std3__45__cpo3endE,(_ZN39_INTERNAL_380c0f4a_4_k_cu_dea5fb09_56744cuda3std3__419piecewise_constructE - _ZN39_INTERNAL_380c0f4a_4_k_cu_dea5fb09_56744cuda3std3__45__cpo3endE)
_ZN39_INTERNAL_380c0f4a_4_k_cu_dea5fb09_56744cuda3std3__45__cpo3endE:
	.zero		1
	.type		_ZN39_INTERNAL_380c0f4a_4_k_cu_dea5fb09_56744cuda3std3__419piecewise_constructE,@object
	.size		_ZN39_INTERNAL_380c0f4a_4_k_cu_dea5fb09_56744cuda3std3__419piecewise_constructE,(_ZN39_INTERNAL_380c0f4a_4_k_cu_dea5fb09_56744cuda3std3__45__cpo4cendE - _ZN39_INTERNAL_380c0f4a_4_k_cu_dea5fb09_56744cuda3std3__419piecewise_constructE)
_ZN39_INTERNAL_380c0f4a_4_k_cu_dea5fb09_56744cuda3std3__419piecewise_constructE:
	.zero		1
	.type		_ZN39_INTERNAL_380c0f4a_4_k_cu_dea5fb09_56744cuda3std3__45__cpo4cendE,@object
	.size		_ZN39_INTERNAL_380c0f4a_4_k_cu_dea5fb09_56744cuda3std3__45__cpo4cendE,(_ZN39_INTERNAL_380c0f4a_4_k_cu_dea5fb09_56744cuda3std6ranges3__45__cpo4swapE - _ZN39_INTERNAL_380c0f4a_4_k_cu_dea5fb09_56744cuda3std3__45__cpo4cendE)
_ZN39_INTERNAL_380c0f4a_4_k_cu_dea5fb09_56744cuda3std3__45__cpo4cendE:
	.zero		1
	.type		_ZN39_INTERNAL_380c0f4a_4_k_cu_dea5fb09_56744cuda3std6ranges3__45__cpo4swapE,@object
	.size		_ZN39_INTERNAL_380c0f4a_4_k_cu_dea5fb09_56744cuda3std6ranges3__45__cpo4swapE,(.L_8 - _ZN39_INTERNAL_380c0f4a_4_k_cu_dea5fb09_56744cuda3std6ranges3__45__cpo4swapE)
_ZN39_INTERNAL_380c0f4a_4_k_cu_dea5fb09_56744cuda3std6ranges3__45__cpo4swapE:
	.zero		1
.L_8:


//--------------------- .nv.constant0._ZN7cutlass13device_kernelINS_4gemm6kernel13GemmUniversalIN4cute5tupleIJiiiiEEENS1_10collective13CollectiveMmaINS1_34MainloopSm90TmaGmmaWarpSpecializedILi5ENS5_IJNS4_1CILi2EEENSA_ILi1EEESC_EEENS1_35KernelTmaWarpSpecializedCooperativeEEENS5_IJNSA_ILi128EEENSA_ILi256EEENSA_ILi32EEEEEEaNS5_IJlSC_lEEEaSK_NS4_8TiledMMAINS4_8MMA_AtomIJNS4_4SM904GMMA27MMA_64x256x32_S32S8S8_SS_TNEEEENS4_6LayoutISD_NS5_IJSC_NSA_ILi0EEESS_EEEEENS5_IJNS4_10UnderscoreESV_SV_EEEEENS4_13SM90_TMA_LOADENS4_14ComposedLayoutINS4_7SwizzleILi1ELi4ELi3EEENS4_18smem_ptr_flag_bitsILi8EEENSR_INS5_IJNSA_ILi8EEESI_EEENS5_IJSI_SC_EEEEEEEvNS4_8identityENS4_23SM90_TMA_LOAD_MULTICASTES18_vS19_EENS_8epilogue10collective6detail29Sm90TmaWarpSpecializedAdapterINS1D_15DefaultEpilogueIaSK_SK_NS1C_6thread17LinearCombinationIaLi1EiiLNS1H_9ScaleType4KindE0ELNS_15FloatRoundStyleE2EaEENS1_15EpilogueDefaultEEEEEvvEEEEvNT_6ParamsE --------------------------
	.section	.nv.constant0._ZN7cutlass13device_kernelINS_4gemm6kernel13GemmUniversalIN4cute5tupleIJiiiiEEENS1_10collective13CollectiveMmaINS1_34MainloopSm90TmaGmmaWarpSpecializedILi5ENS5_IJNS4_1CILi2EEENSA_ILi1EEESC_EEENS1_35KernelTmaWarpSpecializedCooperativeEEENS5_IJNSA_ILi128EEENSA_ILi256EEENSA_ILi32EEEEEEaNS5_IJlSC_lEEEaSK_NS4_8TiledMMAINS4_8MMA_AtomIJNS4_4SM904GMMA27MMA_64x256x32_S32S8S8_SS_TNEEEENS4_6LayoutISD_NS5_IJSC_NSA_ILi0EEESS_EEEEENS5_IJNS4_10UnderscoreESV_SV_EEEEENS4_13SM90_TMA_LOADENS4_14ComposedLayoutINS4_7SwizzleILi1ELi4ELi3EEENS4_18smem_ptr_flag_bitsILi8EEENSR_INS5_IJNSA_ILi8EEESI_EEENS5_IJSI_SC_EEEEEEEvNS4_8identityENS4_23SM90_TMA_LOAD_MULTICASTES18_vS19_EENS_8epilogue10collective6detail29Sm90TmaWarpSpecializedAdapterINS1D_15DefaultEpilogueIaSK_SK_NS1C_6thread17LinearCombinationIaLi1EiiLNS1H_9ScaleType4KindE0ELNS_15FloatRoundStyleE2EaEENS1_15EpilogueDefaultEEEEEvvEEEEvNT_6ParamsE,"a",@progbits
	.sectionflags	@""
	.align	4
.nv.constant0._ZN7cutlass13device_kernelINS_4gemm6kernel13GemmUniversalIN4cute5tupleIJiiiiEEENS1_10collective13CollectiveMmaINS1_34MainloopSm90TmaGmmaWarpSpecializedILi5ENS5_IJNS4_1CILi2EEENSA_ILi1EEESC_EEENS1_35KernelTmaWarpSpecializedCooperativeEEENS5_IJNSA_ILi128EEENSA_ILi256EEENSA_ILi32EEEEEEaNS5_IJlSC_lEEEaSK_NS4_8TiledMMAINS4_8MMA_AtomIJNS4_4SM904GMMA27MMA_64x256x32_S32S8S8_SS_TNEEEENS4_6LayoutISD_NS5_IJSC_NSA_ILi0EEESS_EEEEENS5_IJNS4_10UnderscoreESV_SV_EEEEENS4_13SM90_TMA_LOADENS4_14ComposedLayoutINS4_7SwizzleILi1ELi4ELi3EEENS4_18smem_ptr_flag_bitsILi8EEENSR_INS5_IJNSA_ILi8EEESI_EEENS5_IJSI_SC_EEEEEEEvNS4_8identityENS4_23SM90_TMA_LOAD_MULTICASTES18_vS19_EENS_8epilogue10collective6detail29Sm90TmaWarpSpecializedAdapterINS1D_15DefaultEpilogueIaSK_SK_NS1C_6thread17LinearCombinationIaLi1EiiLNS1H_9ScaleType4KindE0ELNS_15FloatRoundStyleE2EaEENS1_15EpilogueDefaultEEEEEvvEEEEvNT_6ParamsE:
	.zero		1664


//--------------------- SYMBOLS --------------------------

	.type		.nv.reservedSmem.offset0,@object
	.size		.nv.reservedSmem.offset0,0x4
	.type		__assertfail,@function
